def attn_fwd(
    Q,
    K,
    V,
    Out,
    Lse,
    sm_scale,
    stride_qz,
    stride_qh,
    stride_qm,
    stride_qk,
    stride_kz,
    stride_kh,
    stride_kn,
    stride_kk,
    stride_vz,
    stride_vh,
    stride_vn,
    stride_vk,
    stride_oz,
    stride_oh,
    stride_om,
    stride_ok,
    seqlen_q,
    seqlen_k,
    BLOCK_M: tl.constexpr,
    BLOCK_N: tl.constexpr,
    HEAD_DIM: tl.constexpr,
    CAUSAL: tl.constexpr,
):
    start_m = tl.program_id(0)
    off_hz = tl.program_id(1)
    q_off = off_hz * stride_qh
    k_off = off_hz * stride_kh
    v_off = off_hz * stride_vh
    offs_m = start_m * BLOCK_M + tl.arange(0, BLOCK_M)
    offs_d = tl.arange(0, HEAD_DIM)
    offs_n = tl.arange(0, BLOCK_N)
    q_ptrs = Q + q_off + offs_m[:, None] * stride_qm + offs_d[None, :] * stride_qk
    k_ptrs = K + k_off + offs_d[:, None] * stride_kk + offs_n[None, :] * stride_kn
    v_ptrs = V + v_off + offs_n[:, None] * stride_vn + offs_d[None, :] * stride_vk
    m_i = tl.full([BLOCK_M], float("-inf"), dtype=tl.float32)
    l_i = tl.zeros([BLOCK_M], dtype=tl.float32) + 1.0
    acc = tl.zeros([BLOCK_M, HEAD_DIM], dtype=tl.float32)
    q = tl.load(q_ptrs)
    acc, l_i, m_i = _attn_fwd_inner(
        acc,
        l_i,
        m_i,
        q,
        k_ptrs,
        v_ptrs,
        sm_scale,
        stride_kn,
        stride_vn,
        start_m,
        seqlen_k,
        BLOCK_M,
        BLOCK_N,
        HEAD_DIM,
        CAUSAL,
    )
    acc = acc / l_i[:, None]
    lse = m_i + tl.math.log2(l_i) / 1.4426950408889634
    o_ptrs = (
        Out
        + off_hz * stride_oh
        + offs_m[:, None] * stride_om
        + offs_d[None, :] * stride_ok
    )
    tl.store(o_ptrs, acc.to(Out.dtype.element_ty))
    tl.store(Lse + off_hz * seqlen_q + offs_m, lse)

# config = {"BLOCK_M": 64, "BLOCK_N": 16, "HEAD_DIM": 256, "arch": "sm_90", "causal": true, "dtype": "bf16", "num_stages": 3, "num_warps": 8}
# arch = sm_90


// ===== COMPILED SASS (sm_90a) =====

	.target	sm_90a

	.elftype	@"ET_EXEC"


//--------------------- .note.nv.tkinfo           --------------------------
	.section	.note.nv.tkinfo,"",@"SHT_NOTE"
	.sectionflags	@"SHF_NOTE_NV_TKINFO"
	.tkinfo
        /*0018*/ 	.word	0x00000002
        /*0030*/ 	.string	""
        /*0030*/ 	.string	"ptxas"
        /*0030*/ 	.string	"Cuda compilation tools, release 13.0, V13.0.88"
        /*0030*/ 	.string	"Build cuda_13.0.r13.0/compiler.36424714_0"
        /*0030*/ 	.string	"-v  -suppress-debug-info  -lineinfo  -arch sm_90a "



//--------------------- .note.nv.cuinfo           --------------------------
	.section	.note.nv.cuinfo,"",@"SHT_NOTE"
	.sectionflags	@"SHF_NOTE_NV_CUINFO"
        /*0018*/ 	.short	0x0002
        /*001a*/ 	.short	0x005a
        /*001c*/ 	.short	0x0082
	.zero		2


//--------------------- .nv.info                  --------------------------
	.section	.nv.info,"",@"SHT_CUDA_INFO"
	.align	4


	//----- nvinfo : EIATTR_REGCOUNT
	.align		4
        /*0000*/ 	.byte	0x04, 0x2f
        /*0002*/ 	.short	(.L_2 - .L_1)
	.align		4
.L_1:
        /*0004*/ 	.word	index@(attn_fwd)
        /*0008*/ 	.word	0x000000d2


	//----- nvinfo : EIATTR_FRAME_SIZE
	.align		4
.L_2:
        /*000c*/ 	.byte	0x04, 0x11
        /*000e*/ 	.short	(.L_4 - .L_3)
	.align		4
.L_3:
        /*0010*/ 	.word	index@(attn_fwd)
        /*0014*/ 	.word	0x00000000


	//----- nvinfo : EIATTR_MIN_STACK_SIZE
	.align		4
.L_4:
        /*0018*/ 	.byte	0x04, 0x12
        /*001a*/ 	.short	(.L_6 - .L_5)
	.align		4
.L_5:
        /*001c*/ 	.word	index@(attn_fwd)
        /*0020*/ 	.word	0x00000000
.L_6:


//--------------------- .nv.compat                --------------------------
	.section	.nv.compat,"",@"SHT_CUDA_COMPAT_INFO"
	.align	4
        /*0000*/ 	.byte	0x02, 0x09, 0x01, 0x00, 0x02, 0x02, 0x04, 0x00, 0x02, 0x05, 0x05, 0x00, 0x03, 0x07, 0x01, 0x01
        /*0010*/ 	.byte	0x02, 0x03, 0x00, 0x00, 0x02, 0x06, 0x01, 0x00, 0x04, 0x0b, 0x08, 0x00, 0x00, 0x00, 0x00, 0x00
        /*0020*/ 	.byte	0x00, 0x00, 0x00, 0x00


//--------------------- .nv.info.attn_fwd         --------------------------
	.section	.nv.info.attn_fwd,"",@"SHT_CUDA_INFO"
	.sectionflags	@""
	.align	4


	//----- nvinfo : EIATTR_CUDA_API_VERSION
	.align		4
        /*0000*/ 	.byte	0x04, 0x37
        /*0002*/ 	.short	(.L_8 - .L_7)
.L_7:
        /*0004*/ 	.word	0x00000082


	//----- nvinfo : EIATTR_KPARAM_INFO
	.align		4
.L_8:
        /*0008*/ 	.byte	0x04, 0x17
        /*000a*/ 	.short	(.L_10 - .L_9)
.L_9:
        /*000c*/ 	.word	0x00000000
        /*0010*/ 	.short	0x0019
        /*0012*/ 	.short	0x0080
        /*0014*/ 	.byte	0x00, 0xf4, 0x21, 0x00


	//----- nvinfo : EIATTR_KPARAM_INFO
	.align		4
.L_10:
        /*0018*/ 	.byte	0x04, 0x17
        /*001a*/ 	.short	(.L_12 - .L_11)
.L_11:
        /*001c*/ 	.word	0x00000000
        /*0020*/ 	.short	0x0018
        /*0022*/ 	.short	0x0078
        /*0024*/ 	.byte	0x00, 0xf4, 0x21, 0x00


	//----- nvinfo : EIATTR_KPARAM_INFO
	.align		4
.L_12:
        /*0028*/ 	.byte	0x04, 0x17
        /*002a*/ 	.short	(.L_14 - .L_13)
.L_13:
        /*002c*/ 	.word	0x00000000
        /*0030*/ 	.short	0x0017
        /*0032*/ 	.short	0x0070
        /*0034*/ 	.byte	0x00, 0xf0, 0x11, 0x00


	//----- nvinfo : EIATTR_KPARAM_INFO
	.align		4
.L_14:
        /*0038*/ 	.byte	0x04, 0x17
        /*003a*/ 	.short	(.L_16 - .L_15)
.L_15:
        /*003c*/ 	.word	0x00000000
        /*0040*/ 	.short	0x0016
        /*0042*/ 	.short	0x006c
        /*0044*/ 	.byte	0x00, 0xf0, 0x11, 0x00


	//----- nvinfo : EIATTR_KPARAM_INFO
	.align		4
.L_16:
        /*0048*/ 	.byte	0x04, 0x17
        /*004a*/ 	.short	(.L_18 - .L_17)
.L_17:
        /*004c*/ 	.word	0x00000000
        /*0050*/ 	.short	0x0015
        /*0052*/ 	.short	0x0068
        /*0054*/ 	.byte	0x00, 0xf0, 0x11, 0x00


	//----- nvinfo : EIATTR_KPARAM_INFO
	.align		4
.L_18:
        /*0058*/ 	.byte	0x04, 0x17
        /*005a*/ 	.short	(.L_20 - .L_19)
.L_19:
        /*005c*/ 	.word	0x00000000
        /*0060*/ 	.short	0x0014
        /*0062*/ 	.short	0x0064
        /*0064*/ 	.byte	0x00, 0xf0, 0x11, 0x00


	//----- nvinfo : EIATTR_KPARAM_INFO
	.align		4
.L_20:
        /*0068*/ 	.byte	0x04, 0x17
        /*006a*/ 	.short	(.L_22 - .L_21)
.L_21:
        /*006c*/ 	.word	0x00000000
        /*0070*/ 	.short	0x0013
        /*0072*/ 	.short	0x0060
        /*0074*/ 	.byte	0x00, 0xf0, 0x11, 0x00


	//----- nvinfo : EIATTR_KPARAM_INFO
	.align		4
.L_22:
        /*0078*/ 	.byte	0x04, 0x17
        /*007a*/ 	.short	(.L_24 - .L_23)
.L_23:
        /*007c*/ 	.word	0x00000000
        /*0080*/ 	.short	0x0012
        /*0082*/ 	.short	0x005c
        /*0084*/ 	.byte	0x00, 0xf0, 0x11, 0x00


	//----- nvinfo : EIATTR_KPARAM_INFO
	.align		4
.L_24:
        /*0088*/ 	.byte	0x04, 0x17
        /*008a*/ 	.short	(.L_26 - .L_25)
.L_25:
        /*008c*/ 	.word	0x00000000
        /*0090*/ 	.short	0x0011
        /*0092*/ 	.short	0x0058
        /*0094*/ 	.byte	0x00, 0xf0, 0x11, 0x00


	//----- nvinfo : EIATTR_KPARAM_INFO
	.align		4
.L_26:
        /*0098*/ 	.byte	0x04, 0x17
        /*009a*/ 	.short	(.L_28 - .L_27)
.L_27:
        /*009c*/ 	.word	0x00000000
        /*00a0*/ 	.short	0x0010
        /*00a2*/ 	.short	0x0054
        /*00a4*/ 	.byte	0x00, 0xf0, 0x11, 0x00


	//----- nvinfo : EIATTR_KPARAM_INFO
	.align		4
.L_28:
        /*00a8*/ 	.byte	0x04, 0x17
        /*00aa*/ 	.short	(.L_30 - .L_29)
.L_29:
        /*00ac*/ 	.word	0x00000000
        /*00b0*/ 	.short	0x000f
        /*00b2*/ 	.short	0x0050
        /*00b4*/ 	.byte	0x00, 0xf0, 0x11, 0x00


	//----- nvinfo : EIATTR_KPARAM_INFO
	.align		4
.L_30:
        /*00b8*/ 	.byte	0x04, 0x17
        /*00ba*/ 	.short	(.L_32 - .L_31)
.L_31:
        /*00bc*/ 	.word	0x00000000
        /*00c0*/ 	.short	0x000e
        /*00c2*/ 	.short	0x004c
        /*00c4*/ 	.byte	0x00, 0xf0, 0x11, 0x00


	//----- nvinfo : EIATTR_KPARAM_INFO
	.align		4
.L_32:
        /*00c8*/ 	.byte	0x04, 0x17
        /*00ca*/ 	.short	(.L_34 - .L_33)
.L_33:
        /*00cc*/ 	.word	0x00000000
        /*00d0*/ 	.short	0x000d
        /*00d2*/ 	.short	0x0048
        /*00d4*/ 	.byte	0x00, 0xf0, 0x11, 0x00


	//----- nvinfo : EIATTR_KPARAM_INFO
	.align		4
.L_34:
        /*00d8*/ 	.byte	0x04, 0x17
        /*00da*/ 	.short	(.L_36 - .L_35)
.L_35:
        /*00dc*/ 	.word	0x00000000
        /*00e0*/ 	.short	0x000c
        /*00e2*/ 	.short	0x0044
        /*00e4*/ 	.byte	0x00, 0xf0, 0x11, 0x00


	//----- nvinfo : EIATTR_KPARAM_INFO
	.align		4
.L_36:
        /*00e8*/ 	.byte	0x04, 0x17
        /*00ea*/ 	.short	(.L_38 - .L_37)
.L_37:
        /*00ec*/ 	.word	0x00000000
        /*00f0*/ 	.short	0x000b
        /*00f2*/ 	.short	0x0040
        /*00f4*/ 	.byte	0x00, 0xf0, 0x11, 0x00


	//----- nvinfo : EIATTR_KPARAM_INFO
	.align		4
.L_38:
        /*00f8*/ 	.byte	0x04, 0x17
        /*00fa*/ 	.short	(.L_40 - .L_39)
.L_39:
        /*00fc*/ 	.word	0x00000000
        /*0100*/ 	.short	0x000a
        /*0102*/ 	.short	0x003c
        /*0104*/ 	.byte	0x00, 0xf0, 0x11, 0x00


	//----- nvinfo : EIATTR_KPARAM_INFO
	.align		4
.L_40:
        /*0108*/ 	.byte	0x04, 0x17
        /*010a*/ 	.short	(.L_42 - .L_41)
.L_41:
        /*010c*/ 	.word	0x00000000
        /*0110*/ 	.short	0x0009
        /*0112*/ 	.short	0x0038
        /*0114*/ 	.byte	0x00, 0xf0, 0x11, 0x00


	//----- nvinfo : EIATTR_KPARAM_INFO
	.align		4
.L_42:
        /*0118*/ 	.byte	0x04, 0x17
        /*011a*/ 	.short	(.L_44 - .L_43)
.L_43:
        /*011c*/ 	.word	0x00000000
        /*0120*/ 	.short	0x0008
        /*0122*/ 	.short	0x0034
        /*0124*/ 	.byte	0x00, 0xf0, 0x11, 0x00


	//----- nvinfo : EIATTR_KPARAM_INFO
	.align		4
.L_44:
        /*0128*/ 	.byte	0x04, 0x17
        /*012a*/ 	.short	(.L_46 - .L_45)
.L_45:
        /*012c*/ 	.word	0x00000000
        /*0130*/ 	.short	0x0007
        /*0132*/ 	.short	0x0030
        /*0134*/ 	.byte	0x00, 0xf0, 0x11, 0x00


	//----- nvinfo : EIATTR_KPARAM_INFO
	.align		4
.L_46:
        /*0138*/ 	.byte	0x04, 0x17
        /*013a*/ 	.short	(.L_48 - .L_47)
.L_47:
        /*013c*/ 	.word	0x00000000
        /*0140*/ 	.short	0x0006
        /*0142*/ 	.short	0x002c
        /*0144*/ 	.byte	0x00, 0xf0, 0x11, 0x00


	//----- nvinfo : EIATTR_KPARAM_INFO
	.align		4
.L_48:
        /*0148*/ 	.byte	0x04, 0x17
        /*014a*/ 	.short	(.L_50 - .L_49)
.L_49:
        /*014c*/ 	.word	0x00000000
        /*0150*/ 	.short	0x0005
        /*0152*/ 	.short	0x0028
        /*0154*/ 	.byte	0x00, 0xf0, 0x11, 0x00


	//----- nvinfo : EIATTR_KPARAM_INFO
	.align		4
.L_50:
        /*0158*/ 	.byte	0x04, 0x17
        /*015a*/ 	.short	(.L_52 - .L_51)
.L_51:
        /*015c*/ 	.word	0x00000000
        /*0160*/ 	.short	0x0004
        /*0162*/ 	.short	0x0020
        /*0164*/ 	.byte	0x00, 0xf4, 0x21, 0x00


	//----- nvinfo : EIATTR_KPARAM_INFO
	.align		4
.L_52:
        /*0168*/ 	.byte	0x04, 0x17
        /*016a*/ 	.short	(.L_54 - .L_53)
.L_53:
        /*016c*/ 	.word	0x00000000
        /*0170*/ 	.short	0x0003
        /*0172*/ 	.short	0x0018
        /*0174*/ 	.byte	0x00, 0xf4, 0x21, 0x00


	//----- nvinfo : EIATTR_KPARAM_INFO
	.align		4
.L_54:
        /*0178*/ 	.byte	0x04, 0x17
        /*017a*/ 	.short	(.L_56 - .L_55)
.L_55:
        /*017c*/ 	.word	0x00000000
        /*0180*/ 	.short	0x0002
        /*0182*/ 	.short	0x0010
        /*0184*/ 	.byte	0x00, 0xf4, 0x21, 0x00


	//----- nvinfo : EIATTR_KPARAM_INFO
	.align		4
.L_56:
        /*0188*/ 	.byte	0x04, 0x17
        /*018a*/ 	.short	(.L_58 - .L_57)
.L_57:
        /*018c*/ 	.word	0x00000000
        /*0190*/ 	.short	0x0001
        /*0192*/ 	.short	0x0008
        /*0194*/ 	.byte	0x00, 0xf4, 0x21, 0x00


	//----- nvinfo : EIATTR_KPARAM_INFO
	.align		4
.L_58:
        /*0198*/ 	.byte	0x04, 0x17
        /*019a*/ 	.short	(.L_60 - .L_59)
.L_59:
        /*019c*/ 	.word	0x00000000
        /*01a0*/ 	.short	0x0000
        /*01a2*/ 	.short	0x0000
        /*01a4*/ 	.byte	0x00, 0xf4, 0x21, 0x00


	//----- nvinfo : EIATTR_SPARSE_MMA_MASK
	.align		4
.L_60:
        /*01a8*/ 	.byte	0x03, 0x50
        /*01aa*/ 	.short	0x0000


	//----- nvinfo : EIATTR_MAXREG_COUNT
	.align		4
        /*01ac*/ 	.byte	0x03, 0x1b
        /*01ae*/ 	.short	0x00ff


	//----- nvinfo : EIATTR_NUM_BARRIERS
	.align		4
        /*01b0*/ 	.byte	0x02, 0x4c
        /*01b2*/ 	.byte	0x01
	.zero		1


	//----- nvinfo : EIATTR_MERCURY_ISA_VERSION
	.align		4
        /*01b4*/ 	.byte	0x03, 0x5f
        /*01b6*/ 	.short	0x0101


	//----- nvinfo : EIATTR_COOP_GROUP_MASK_REGIDS
	.align		4
        /*01b8*/ 	.byte	0x04, 0x29
        /*01ba*/ 	.short	(.L_62 - .L_61)


	//   ....[0]....
.L_61:
        /*01bc*/ 	.word	0xffffffff


	//   ....[1]....
        /*01c0*/ 	.word	0xffffffff


	//   ....[2]....
        /*01c4*/ 	.word	0xffffffff


	//   ....[3]....
        /*01c8*/ 	.word	0xffffffff


	//   ....[4]....
        /*01cc*/ 	.word	0xffffffff


	//   ....[5]....
        /*01d0*/ 	.word	0xffffffff


	//   ....[6]....
        /*01d4*/ 	.word	0xffffffff


	//   ....[7]....
        /*01d8*/ 	.word	0xffffffff


	//----- nvinfo : EIATTR_COOP_GROUP_INSTR_OFFSETS
	.align		4
.L_62:
        /*01dc*/ 	.byte	0x04, 0x28
        /*01de*/ 	.short	(.L_64 - .L_63)


	//   ....[0]....
.L_63:
        /*01e0*/ 	.word	0x00003c10


	//   ....[1]....
        /*01e4*/ 	.word	0x00003d40


	//   ....[2]....
        /*01e8*/ 	.word	0x00003d50


	//   ....[3]....
        /*01ec*/ 	.word	0x00003d80


	//   ....[4]....
        /*01f0*/ 	.word	0x000045f0


	//   ....[5]....
        /*01f4*/ 	.word	0x00004600


	//   ....[6]....
        /*01f8*/ 	.word	0x00004650


	//   ....[7]....
        /*01fc*/ 	.word	0x00004660


	//----- nvinfo : EIATTR_EXIT_INSTR_OFFSETS
	.align		4
.L_64:
        /*0200*/ 	.byte	0x04, 0x1c
        /*0202*/ 	.short	(.L_66 - .L_65)


	//   ....[0]....
.L_65:
        /*0204*/ 	.word	0x00007220


	//   ....[1]....
        /*0208*/ 	.word	0x000072d0


	//----- nvinfo : EIATTR_REQNTID
	.align		4
.L_66:
        /*020c*/ 	.byte	0x04, 0x10
        /*020e*/ 	.short	(.L_68 - .L_67)
.L_67:
        /*0210*/ 	.word	0x00000100
        /*0214*/ 	.word	0x00000001
        /*0218*/ 	.word	0x00000001


	//----- nvinfo : EIATTR_CBANK_PARAM_SIZE
	.align		4
.L_68:
        /*021c*/ 	.byte	0x03, 0x19
        /*021e*/ 	.short	0x0088


	//----- nvinfo : EIATTR_PARAM_CBANK
	.align		4
        /*0220*/ 	.byte	0x04, 0x0a
        /*0222*/ 	.short	(.L_70 - .L_69)
	.align		4
.L_69:
        /*0224*/ 	.word	index@(.nv.constant0.attn_fwd)
        /*0228*/ 	.short	0x0210
        /*022a*/ 	.short	0x0088


	//----- nvinfo : EIATTR_SW_WAR
	.align		4
.L_70:
        /*022c*/ 	.byte	0x04, 0x36
        /*022e*/ 	.short	(.L_72 - .L_71)
.L_71:
        /*0230*/ 	.word	0x00000008
.L_72:


//--------------------- .nv.callgraph             --------------------------
	.section	.nv.callgraph,"",@"SHT_CUDA_CALLGRAPH"
	.align	4
	.sectionentsize	8
	.align		4
        /*0000*/ 	.word	0x00000000
	.align		4
        /*0004*/ 	.word	0xffffffff
	.align		4
        /*0008*/ 	.word	0x00000000
	.align		4
        /*000c*/ 	.word	0xfffffffe
	.align		4
        /*0010*/ 	.word	0x00000000
	.align		4
        /*0014*/ 	.word	0xfffffffd
	.align		4
        /*0018*/ 	.word	0x00000000
	.align		4
        /*001c*/ 	.word	0xfffffffc


//--------------------- .nv.constant4             --------------------------
	.section	.nv.constant4,"a",@progbits
	.align	8
	.align		8
.nv.constant4:
        /*0000*/ 	.dword	_$_str


//--------------------- .text.attn_fwd            --------------------------
	.section	.text.attn_fwd,"ax",@progbits
	.align	128
        .global         attn_fwd
        .type           attn_fwd,@function
        .size           attn_fwd,(.L_x_3 - attn_fwd)
        .other          attn_fwd,@"STO_CUDA_ENTRY STV_DEFAULT"
attn_fwd:
.text.attn_fwd:
[----:B------:R-:W-:Y:S01]  /*0000*/  LDC R1, c[0x0][0x28] ;  /* 0x00000a00ff017b82 */ /* 0x000fe20000000800 */
[----:B------:R-:W0:Y:S07]  /*0010*/  S2R R153, SR_CTAID.X ;  /* 0x0000000000997919 */ /* 0x000e2e0000002500 */
[----:B------:R-:W1:Y:S01]  /*0020*/  LDC.64 R4, c[0x0][0x240] ;  /* 0x00009000ff047b82 */ /* 0x000e620000000a00 */
[----:B------:R-:W-:Y:S01]  /*0030*/  ULDC.64 UR60, c[0x0][0x208] ;  /* 0x00008200003c7ab9 */ /* 0x000fe20000000a00 */
[----:B------:R-:W2:Y:S01]  /*0040*/  S2R R170, SR_TID.X ;  /* 0x0000000000aa7919 */ /* 0x000ea20000002100 */
[----:B------:R-:W1:Y:S05]  /*0050*/  S2R R3, SR_CTAID.Y ;  /* 0x0000000000037919 */ /* 0x000e6a0000002600 */
[----:B------:R-:W3:Y:S08]  /*0060*/  LDC R7, c[0x0][0x248] ;  /* 0x00009200ff077b82 */ /* 0x000ef00000000800 */
[----:B------:R-:W4:Y:S01]  /*0070*/  LDC.64 R10, c[0x0][0x210] ;  /* 0x00008400ff0a7b82 */ /* 0x000f220000000a00 */
[----:B0-----:R-:W-:Y:S01]  /*0080*/  IMAD.SHL.U32 R153, R153, 0x40, RZ ;  /* 0x0000004099997824 */ /* 0x001fe200078e00ff */
[----:B--2---:R-:W-:-:S04]  /*0090*/  SHF.R.U32.HI R148, RZ, 0x6, R170 ;  /* 0x00000006ff947819 */ /* 0x004fc800000116aa */
[----:B------:R-:W-:Y:S01]  /*00a0*/  LOP3.LUT R0, R153, 0x3f, R170, 0xf8, !PT ;  /* 0x0000003f99007812 */ /* 0x000fe200078ef8aa */
[----:B-1----:R-:W-:Y:S01]  /*00b0*/  IMAD R2, R3, R4, RZ ;  /* 0x0000000403027224 */ /* 0x002fe200078e02ff */
[----:B------:R-:W-:-:S03]  /*00c0*/  SGXT.U32 R148, R148, 0x2 ;  /* 0x000000029494781a */ /* 0x000fc60000000000 */
[----:B------:R-:W-:Y:S02]  /*00d0*/  IMAD R4, R0, R5, RZ ;  /* 0x0000000500047224 */ /* 0x000fe400078e02ff */
[----:B------:R-:W-:Y:S02]  /*00e0*/  IMAD.SHL.U32 R5, R2, 0x2, RZ ;  /* 0x0000000202057824 */ /* 0x000fe400078e00ff */
[----:B------:R-:W-:Y:S02]  /*00f0*/  IMAD.SHL.U32 R6, R4, 0x2, RZ ;  /* 0x0000000204067824 */ /* 0x000fe400078e00ff */
[----:B---3--:R-:W-:Y:S02]  /*0100*/  IMAD R9, R148, R7, RZ ;  /* 0x0000000794097224 */ /* 0x008fe400078e02ff */
[----:B------:R-:W-:Y:S01]  /*0110*/  IMAD.HI R2, R2, 0x2, RZ ;  /* 0x0000000202027827 */ /* 0x000fe200078e02ff */
[----:B----4-:R-:W-:-:S03]  /*0120*/  IADD3 R6, P0, P1, R6, R10, R5 ;  /* 0x0000000a06067210 */ /* 0x010fc6000791e005 */
[----:B------:R-:W-:-:S04]  /*0130*/  IMAD.HI R4, R4, 0x2, RZ ;  /* 0x0000000204047827 */ /* 0x000fc800078e02ff */
[----:B------:R-:W-:Y:S01]  /*0140*/  IMAD R13, R7, 0x4, R9 ;  /* 0x00000004070d7824 */ /* 0x000fe200078e0209 */
[----:B------:R-:W-:Y:S02]  /*0150*/  IADD3.X R2, R4, R11, R2, P0, P1 ;  /* 0x0000000b04027210 */ /* 0x000fe400007e2402 */
[----:B------:R-:W-:Y:S01]  /*0160*/  LEA R10, P0, R9, R6, 0x1 ;  /* 0x00000006090a7211 */ /* 0x000fe200078008ff */
[----:B------:R-:W-:-:S03]  /*0170*/  IMAD R5, R7, 0x4, R13 ;  /* 0x0000000407057824 */ /* 0x000fc600078e020d */
[----:B------:R-:W-:Y:S01]  /*0180*/  LEA.HI.X.SX32 R11, R9, R2, 0x1, P0 ;  /* 0x00000002090b7211 */ /* 0x000fe200000f0eff */
[----:B------:R-:W-:Y:S01]  /*0190*/  IMAD R9, R7, 0x4, R5 ;  /* 0x0000000407097824 */ /* 0x000fe200078e0205 */
[-C--:B------:R-:W-:Y:S02]  /*01a0*/  LEA R12, P0, R13, R6.reuse, 0x1 ;  /* 0x000000060d0c7211 */ /* 0x080fe400078008ff */
[----:B------:R-:W-:Y:S01]  /*01b0*/  LEA R14, P1, R5, R6, 0x1 ;  /* 0x00000006050e7211 */ /* 0x000fe200078208ff */
[----:B------:R-:W-:Y:S01]  /*01c0*/  IMAD R19, R7, 0x4, R9 ;  /* 0x0000000407137824 */ /* 0x000fe200078e0209 */
[-C--:B------:R-:W-:Y:S01]  /*01d0*/  LEA.HI.X.SX32 R13, R13, R2.reuse, 0x1, P0 ;  /* 0x000000020d0d7211 */ /* 0x080fe200000f0eff */
[----:B------:R-:W2:Y:S01]  /*01e0*/  LDG.E.U16 R4, desc[UR60][R10.64] ;  /* 0x0000003c0a047981 */ /* 0x000ea2000c1e1500 */
[----:B------:R-:W-:Y:S01]  /*01f0*/  LEA.HI.X.SX32 R15, R5, R2, 0x1, P1 ;  /* 0x00000002050f7211 */ /* 0x000fe200008f0eff */
[----:B------:R-:W-:Y:S01]  /*0200*/  IMAD R21, R7, 0x4, R19 ;  /* 0x0000000407157824 */ /* 0x000fe200078e0213 */
[----:B------:R-:W-:Y:S01]  /*0210*/  LEA R16, P0, R9, R6, 0x1 ;  /* 0x0000000609107211 */ /* 0x000fe200078008ff */
[----:B------:R0:W3:Y:S02]  /*0220*/  LDG.E.U16 R8, desc[UR60][R12.64] ;  /* 0x0000003c0c087981 */ /* 0x0000e4000c1e1500 */
[----:B------:R-:W-:Y:S01]  /*0230*/  IMAD R23, R7, 0x4, R21 ;  /* 0x0000000407177824 */ /* 0x000fe200078e0215 */
[----:B------:R-:W-:Y:S01]  /*0240*/  LEA.HI.X.SX32 R17, R9, R2, 0x1, P0 ;  /* 0x0000000209117211 */ /* 0x000fe200000f0eff */
[----:B------:R1:W4:Y:S01]  /*0250*/  LDG.E.U16 R5, desc[UR60][R14.64] ;  /* 0x0000003c0e057981 */ /* 0x000322000c1e1500 */
[-C--:B------:R-:W-:Y:S01]  /*0260*/  LEA R18, P0, R19, R6.reuse, 0x1 ;  /* 0x0000000613127211 */ /* 0x080fe200078008ff */
[----:B------:R-:W-:Y:S01]  /*0270*/  IMAD R25, R7, 0x4, R23 ;  /* 0x0000000407197824 */ /* 0x000fe200078e0217 */
[----:B------:R-:W-:Y:S01]  /*0280*/  LEA R22, P1, R23, R6, 0x1 ;  /* 0x0000000617167211 */ /* 0x000fe200078208ff */
[----:B------:R5:W3:Y:S01]  /*0290*/  LDG.E.U16 R9, desc[UR60][R16.64] ;  /* 0x0000003c10097981 */ /* 0x000ae2000c1e1500 */
[----:B------:R-:W-:Y:S01]  /*02a0*/  LEA.HI.X.SX32 R19, R19, R2, 0x1, P0 ;  /* 0x0000000213137211 */ /* 0x000fe200000f0eff */
[----:B0-----:R-:W-:Y:S01]  /*02b0*/  IMAD R13, R7, 0x4, R25 ;  /* 0x00000004070d7824 */ /* 0x001fe200078e0219 */
[----:B------:R-:W-:-:S03]  /*02c0*/  LEA R20, P0, R21, R6, 0x1 ;  /* 0x0000000615147211 */ /* 0x000fc600078008ff */
[----:B-1----:R-:W-:Y:S01]  /*02d0*/  IMAD R15, R7, 0x4, R13 ;  /* 0x00000004070f7824 */ /* 0x002fe200078e020d */
[----:B------:R-:W-:Y:S01]  /*02e0*/  LEA.HI.X.SX32 R21, R21, R2, 0x1, P0 ;  /* 0x0000000215157211 */ /* 0x000fe200000f0eff */
[----:B------:R0:W2:Y:S01]  /*02f0*/  LDG.E.U16 R10, desc[UR60][R18.64] ;  /* 0x0000003c120a7981 */ /* 0x0000a2000c1e1500 */
[----:B------:R-:W-:Y:S01]  /*0300*/  LEA R24, P0, R25, R6, 0x1 ;  /* 0x0000000619187211 */ /* 0x000fe200078008ff */
[----:B-----5:R-:W-:Y:S01]  /*0310*/  IMAD R17, R7, 0x4, R15 ;  /* 0x0000000407117824 */ /* 0x020fe200078e020f */
[-C--:B------:R-:W-:Y:S01]  /*0320*/  LEA.HI.X.SX32 R23, R23, R2.reuse, 0x1, P1 ;  /* 0x0000000217177211 */ /* 0x080fe200008f0eff */
[----:B------:R1:W5:Y:S01]  /*0330*/  LDG.E.U16 R11, desc[UR60][R20.64] ;  /* 0x0000003c140b7981 */ /* 0x000362000c1e1500 */
[----:B------:R-:W-:Y:S02]  /*0340*/  LEA.HI.X.SX32 R25, R25, R2, 0x1, P0 ;  /* 0x0000000219197211 */ /* 0x000fe400000f0eff */
[-C--:B------:R-:W-:Y:S01]  /*0350*/  LEA R26, P0, R13, R6.reuse, 0x1 ;  /* 0x000000060d1a7211 */ /* 0x080fe200078008ff */
[----:B------:R-:W-:Y:S01]  /*0360*/  IMAD R31, R7, 0x4, R17 ;  /* 0x00000004071f7824 */ /* 0x000fe200078e0211 */
[----:B------:R-:W-:Y:S01]  /*0370*/  LEA R28, P1, R17, R6, 0x1 ;  /* 0x00000006111c7211 */ /* 0x000fe200078208ff */
[----:B------:R-:W3:Y:S01]  /*0380*/  LDG.E.U16 R12, desc[UR60][R22.64] ;  /* 0x0000003c160c7981 */ /* 0x000ee2000c1e1500 */
[----:B------:R-:W-:-:S02]  /*0390*/  LEA.HI.X.SX32 R27, R13, R2, 0x1, P0 ;  /* 0x000000020d1b7211 */ /* 0x000fc400000f0eff */
[----:B0-----:R-:W-:Y:S01]  /*03a0*/  LEA R18, P0, R15, R6, 0x1 ;  /* 0x000000060f127211 */ /* 0x001fe200078008ff */
[----:B------:R0:W5:Y:S01]  /*03b0*/  LDG.E.U16 R13, desc[UR60][R24.64] ;  /* 0x0000003c180d7981 */ /* 0x000162000c1e1500 */
[-C--:B------:R-:W-:Y:S01]  /*03c0*/  LEA.HI.X.SX32 R29, R17, R2.reuse, 0x1, P1 ;  /* 0x00000002111d7211 */ /* 0x080fe200008f0eff */
[----:B------:R-:W-:Y:S01]  /*03d0*/  IMAD R17, R7, 0x4, R31 ;  /* 0x0000000407117824 */ /* 0x000fe200078e021f */
[----:B------:R-:W-:Y:S01]  /*03e0*/  LEA.HI.X.SX32 R19, R15, R2, 0x1, P0 ;  /* 0x000000020f137211 */ /* 0x000fe200000f0eff */
[----:B------:R0:W5:Y:S01]  /*03f0*/  LDG.E.U16 R14, desc[UR60][R26.64] ;  /* 0x0000003c1a0e7981 */ /* 0x000162000c1e1500 */
[----:B-1----:R-:W-:-:S03]  /*0400*/  LEA R20, P0, R31, R6, 0x1 ;  /* 0x000000061f147211 */ /* 0x002fc600078008ff */
[----:B------:R1:W5:Y:S01]  /*0410*/  LDG.E.U16 R16, desc[UR60][R28.64] ;  /* 0x0000003c1c107981 */ /* 0x000362000c1e1500 */
[----:B0-----:R-:W-:Y:S01]  /*0420*/  IMAD R25, R7, 0x4, R17 ;  /* 0x0000000407197824 */ /* 0x001fe200078e0211 */
[----:B------:R-:W-:Y:S02]  /*0430*/  LEA.HI.X.SX32 R21, R31, R2, 0x1, P0 ;  /* 0x000000021f157211 */ /* 0x000fe400000f0eff */
[----:B------:R-:W5:Y:S01]  /*0440*/  LDG.E.U16 R15, desc[UR60][R18.64] ;  /* 0x0000003c120f7981 */ /* 0x000f62000c1e1500 */
[----:B------:R-:W-:Y:S01]  /*0450*/  LEA R22, P0, R17, R6, 0x1 ;  /* 0x0000000611167211 */ /* 0x000fe200078008ff */
[----:B------:R-:W-:-:S03]  /*0460*/  IMAD R31, R7, 0x4, R25 ;  /* 0x00000004071f7824 */ /* 0x000fc600078e0219 */
[----:B------:R-:W-:Y:S01]  /*0470*/  LEA.HI.X.SX32 R23, R17, R2, 0x1, P0 ;  /* 0x0000000211177211 */ /* 0x000fe200000f0eff */
[----:B------:R-:W-:Y:S01]  /*0480*/  IMAD R33, R7, 0x4, R31 ;  /* 0x0000000407217824 */ /* 0x000fe200078e021f */
[-C--:B------:R-:W-:Y:S01]  /*0490*/  LEA R24, P0, R25, R6.reuse, 0x1 ;  /* 0x0000000619187211 */ /* 0x080fe200078008ff */
[----:B------:R0:W5:Y:S01]  /*04a0*/  LDG.E.U16 R17, desc[UR60][R20.64] ;  /* 0x0000003c14117981 */ /* 0x000162000c1e1500 */
[----:B------:R-:W-:Y:S01]  /*04b0*/  LEA R26, P1, R31, R6, 0x1 ;  /* 0x000000061f1a7211 */ /* 0x000fe200078208ff */
[----:B-1----:R-:W-:Y:S01]  /*04c0*/  IMAD R29, R7, 0x4, R33 ;  /* 0x00000004071d7824 */ /* 0x002fe200078e0221 */
[----:B------:R-:W-:Y:S01]  /*04d0*/  LEA.HI.X.SX32 R25, R25, R2, 0x1, P0 ;  /* 0x0000000219197211 */ /* 0x000fe200000f0eff */
[----:B------:R1:W5:Y:S01]  /*04e0*/  LDG.E.U16 R18, desc[UR60][R22.64] ;  /* 0x0000003c16127981 */ /* 0x000362000c1e1500 */
[----:B------:R-:W-:Y:S02]  /*04f0*/  LEA R30, P0, R33, R6, 0x1 ;  /* 0x00000006211e7211 */ /* 0x000fe400078008ff */
[-C--:B------:R-:W-:Y:S01]  /*0500*/  LEA.HI.X.SX32 R27, R31, R2.reuse, 0x1, P1 ;  /* 0x000000021f1b7211 */ /* 0x080fe200008f0eff */
[----:B------:R1:W5:Y:S01]  /*0510*/  LDG.E.U16 R19, desc[UR60][R24.64] ;  /* 0x0000003c18137981 */ /* 0x000362000c1e1500 */
[----:B0-----:R-:W-:Y:S01]  /*0520*/  IMAD R21, R7, 0x4, R29 ;  /* 0x0000000407157824 */ /* 0x001fe200078e021d */
[----:B------:R-:W-:-:S02]  /*0530*/  LEA.HI.X.SX32 R31, R33, R2, 0x1, P0 ;  /* 0x00000002211f7211 */ /* 0x000fc400000f0eff */
[----:B------:R-:W5:Y:S01]  /*0540*/  LDG.E.U16 R20, desc[UR60][R26.64] ;  /* 0x0000003c1a147981 */ /* 0x000f62000c1e1500 */
[----:B------:R-:W-:Y:S01]  /*0550*/  LEA R28, P0, R29, R6, 0x1 ;  /* 0x000000061d1c7211 */ /* 0x000fe200078008ff */
[----:B------:R-:W-:Y:S02]  /*0560*/  IMAD R33, R7, 0x4, R21 ;  /* 0x0000000407217824 */ /* 0x000fe400078e0215 */
[----:B------:R0:W5:Y:S01]  /*0570*/  LDG.E.U16 R40, desc[UR60][R30.64] ;  /* 0x0000003c1e287981 */ /* 0x000162000c1e1500 */
[----:B------:R-:W-:Y:S01]  /*0580*/  LEA.HI.X.SX32 R29, R29, R2, 0x1, P0 ;  /* 0x000000021d1d7211 */ /* 0x000fe200000f0eff */
[----:B------:R-:W-:Y:S01]  /*0590*/  IMAD R35, R7, 0x4, R33 ;  /* 0x0000000407237824 */ /* 0x000fe200078e0221 */
[-C--:B-1----:R-:W-:Y:S02]  /*05a0*/  LEA R22, P0, R21, R6.reuse, 0x1 ;  /* 0x0000000615167211 */ /* 0x082fe400078008ff */
[----:B------:R-:W-:Y:S01]  /*05b0*/  LEA R32, P1, R33, R6, 0x1 ;  /* 0x0000000621207211 */ /* 0x000fe200078208ff */
[----:B------:R1:W5:Y:S01]  /*05c0*/  LDG.E.U16 R42, desc[UR60][R28.64] ;  /* 0x0000003c1c2a7981 */ /* 0x000362000c1e1500 */
[----:B------:R-:W-:Y:S01]  /*05d0*/  LEA.HI.X.SX32 R23, R21, R2, 0x1, P0 ;  /* 0x0000000215177211 */ /* 0x000fe200000f0eff */
[----:B------:R-:W-:Y:S01]  /*05e0*/  IMAD R21, R7, 0x4, R35 ;  /* 0x0000000407157824 */ /* 0x000fe200078e0223 */
[----:B------:R-:W-:-:S02]  /*05f0*/  LEA R24, P0, R35, R6, 0x1 ;  /* 0x0000000623187211 */ /* 0x000fc400078008ff */
[-C--:B------:R-:W-:Y:S01]  /*0600*/  LEA.HI.X.SX32 R33, R33, R2.reuse, 0x1, P1 ;  /* 0x0000000221217211 */ /* 0x080fe200008f0eff */
[----:B------:R1:W5:Y:S01]  /*0610*/  LDG.E.U16 R44, desc[UR60][R22.64] ;  /* 0x0000003c162c7981 */ /* 0x000362000c1e1500 */
[----:B------:R-:W-:Y:S01]  /*0620*/  LEA.HI.X.SX32 R25, R35, R2, 0x1, P0 ;  /* 0x0000000223197211 */ /* 0x000fe200000f0eff */
[----:B0-----:R-:W-:Y:S01]  /*0630*/  IMAD R31, R7, 0x4, R21 ;  /* 0x00000004071f7824 */ /* 0x001fe200078e0215 */
[C---:B------:R-:W-:Y:S01]  /*0640*/  LEA R26, P0, R21.reuse, R6, 0x1 ;  /* 0x00000006151a7211 */ /* 0x040fe200078008ff */
[----:B------:R0:W5:Y:S03]  /*0650*/  LDG.E.U16 R46, desc[UR60][R32.64] ;  /* 0x0000003c202e7981 */ /* 0x000166000c1e1500 */
[----:B------:R-:W-:Y:S01]  /*0660*/  LEA.HI.X.SX32 R27, R21, R2, 0x1, P0 ;  /* 0x00000002151b7211 */ /* 0x000fe200000f0eff */
[----:B------:R-:W-:Y:S01]  /*0670*/  IMAD R21, R7, 0x4, R31 ;  /* 0x0000000407157824 */ /* 0x000fe200078e021f */
[-C--:B-1----:R-:W-:Y:S01]  /*0680*/  LEA R28, P0, R31, R6.reuse, 0x1 ;  /* 0x000000061f1c7211 */ /* 0x082fe200078008ff */
[----:B------:R1:W5:Y:S02]  /*0690*/  LDG.E.U16 R48, desc[UR60][R24.64] ;  /* 0x0000003c18307981 */ /* 0x000364000c1e1500 */
[----:B------:R-:W-:Y:S01]  /*06a0*/  IMAD R35, R7, 0x4, R21 ;  /* 0x0000000407237824 */ /* 0x000fe200078e0215 */
[----:B------:R-:W-:Y:S01]  /*06b0*/  LEA R30, P1, R21, R6, 0x1 ;  /* 0x00000006151e7211 */ /* 0x000fe200078208ff */
[----:B------:R1:W5:Y:S01]  /*06c0*/  LDG.E.U16 R50, desc[UR60][R26.64] ;  /* 0x0000003c1a327981 */ /* 0x000362000c1e1500 */
[----:B------:R-:W-:-:S02]  /*06d0*/  LEA.HI.X.SX32 R29, R31, R2, 0x1, P0 ;  /* 0x000000021f1d7211 */ /* 0x000fc400000f0eff */
[----:B------:R-:W-:Y:S01]  /*06e0*/  LEA.HI.X.SX32 R31, R21, R2, 0x1, P1 ;  /* 0x00000002151f7211 */ /* 0x000fe200008f0eff */
[----:B------:R-:W-:Y:S01]  /*06f0*/  IMAD R21, R7, 0x4, R35 ;  /* 0x0000000407157824 */ /* 0x000fe200078e0223 */
[C---:B------:R-:W-:Y:S01]  /*0700*/  LEA R22, P0, R35.reuse, R6, 0x1 ;  /* 0x0000000623167211 */ /* 0x040fe200078008ff */
[----:B------:R1:W5:Y:S03]  /*0710*/  LDG.E.U16 R52, desc[UR60][R28.64] ;  /* 0x0000003c1c347981 */ /* 0x000366000c1e1500 */
[----:B------:R-:W-:Y:S01]  /*0720*/  LEA.HI.X.SX32 R23, R35, R2, 0x1, P0 ;  /* 0x0000000223177211 */ /* 0x000fe200000f0eff */
[----:B0-----:R-:W-:Y:S01]  /*0730*/  IMAD R33, R7, 0x4, R21 ;  /* 0x0000000407217824 */ /* 0x001fe200078e0215 */
[C---:B-1----:R-:W-:Y:S01]  /*0740*/  LEA R24, P0, R21.reuse, R6, 0x1 ;  /* 0x0000000615187211 */ /* 0x042fe200078008ff */
[----:B------:R0:W5:Y:S03]  /*0750*/  LDG.E.U16 R54, desc[UR60][R30.64] ;  /* 0x0000003c1e367981 */ /* 0x000166000c1e1500 */
[----:B------:R-:W-:Y:S01]  /*0760*/  LEA.HI.X.SX32 R25, R21, R2, 0x1, P0 ;  /* 0x0000000215197211 */ /* 0x000fe200000f0eff */
[----:B------:R-:W-:Y:S01]  /*0770*/  IMAD R21, R7, 0x4, R33 ;  /* 0x0000000407157824 */ /* 0x000fe200078e0221 */
[-C--:B------:R-:W-:Y:S01]  /*0780*/  LEA R26, P0, R33, R6.reuse, 0x1 ;  /* 0x00000006211a7211 */ /* 0x080fe200078008ff */
        /* <DEDUP_REMOVED lines=19> */
[----:B------:R1:W5:Y:S02]  /*08c0*/  LDG.E.U16 R61, desc[UR60][R22.64] ;  /* 0x0000003c163d7981 */ /* 0x000364000c1e1500 */
[----:B------:R-:W-:Y:S01]  /*08d0*/  IMAD R37, R7, 0x4, R35 ;  /* 0x0000000407257824 */ /* 0x000fe200078e0223 */
[----:B------:R-:W-:-:S02]  /*08e0*/  LEA.HI.X.SX32 R25, R31, R2, 0x1, P0 ;  /* 0x000000021f197211 */ /* 0x000fc400000f0eff */
[----:B------:R-:W-:Y:S01]  /*08f0*/  LEA.HI.X.SX32 R31, R21, R2, 0x1, P1 ;  /* 0x00000002151f7211 */ /* 0x000fe200008f0eff */
[----:B------:R-:W-:Y:S01]  /*0900*/  IMAD R21, R7, 0x4, R37 ;  /* 0x0000000407157824 */ /* 0x000fe200078e0225 */
[----:B------:R-:W-:Y:S01]  /*0910*/  LEA R26, P0, R35, R6, 0x1 ;  /* 0x00000006231a7211 */ /* 0x000fe200078008ff */
[----:B------:R1:W5:Y:S02]  /*0920*/  LDG.E.U16 R62, desc[UR60][R24.64] ;  /* 0x0000003c183e7981 */ /* 0x000364000c1e1500 */
[----:B0-----:R-:W-:Y:S01]  /*0930*/  IMAD R33, R7, 0x4, R21 ;  /* 0x0000000407217824 */ /* 0x001fe200078e0215 */
[----:B------:R-:W-:Y:S01]  /*0940*/  LEA.HI.X.SX32 R27, R35, R2, 0x1, P0 ;  /* 0x00000002231b7211 */ /* 0x000fe200000f0eff */
[----:B------:R0:W5:Y:S01]  /*0950*/  LDG.E.U16 R63, desc[UR60][R30.64] ;  /* 0x0000003c1e3f7981 */ /* 0x000162000c1e1500 */
[----:B-1----:R-:W-:Y:S01]  /*0960*/  LEA R28, P0, R37, R6, 0x1 ;  /* 0x00000006251c7211 */ /* 0x002fe200078008ff */
[----:B------:R-:W-:Y:S02]  /*0970*/  IMAD R35, R7, 0x4, R33 ;  /* 0x0000000407237824 */ /* 0x000fe400078e0221 */
[----:B------:R1:W5:Y:S01]  /*0980*/  LDG.E.U16 R64, desc[UR60][R26.64] ;  /* 0x0000003c1a407981 */ /* 0x000362000c1e1500 */
[----:B------:R-:W-:Y:S01]  /*0990*/  LEA.HI.X.SX32 R29, R37, R2, 0x1, P0 ;  /* 0x00000002251d7211 */ /* 0x000fe200000f0eff */
[----:B------:R-:W-:Y:S01]  /*09a0*/  IMAD R37, R7, 0x4, R35 ;  /* 0x0000000407257824 */ /* 0x000fe200078e0223 */
[----:B------:R-:W-:-:S02]  /*09b0*/  LEA R22, P0, R21, R6, 0x1 ;  /* 0x0000000615167211 */ /* 0x000fc400078008ff */
[----:B------:R-:W-:Y:S01]  /*09c0*/  LEA R32, P1, R33, R6, 0x1 ;  /* 0x0000000621207211 */ /* 0x000fe200078208ff */
[----:B------:R1:W5:Y:S01]  /*09d0*/  LDG.E.U16 R65, desc[UR60][R28.64] ;  /* 0x0000003c1c417981 */ /* 0x000362000c1e1500 */
[----:B------:R-:W-:Y:S01]  /*09e0*/  LEA.HI.X.SX32 R23, R21, R2, 0x1, P0 ;  /* 0x0000000215177211 */ /* 0x000fe200000f0eff */
[----:B------:R-:W-:Y:S01]  /*09f0*/  IMAD R21, R7, 0x4, R37 ;  /* 0x0000000407157824 */ /* 0x000fe200078e0225 */
[----:B------:R-:W-:-:S03]  /*0a00*/  LEA R24, P0, R35, R6, 0x1 ;  /* 0x0000000623187211 */ /* 0x000fc600078008ff */
[----:B0-----:R-:W-:Y:S01]  /*0a10*/  IMAD R31, R7, 0x4, R21 ;  /* 0x00000004071f7824 */ /* 0x001fe200078e0215 */
[----:B------:R-:W-:Y:S01]  /*0a20*/  LEA.HI.X.SX32 R25, R35, R2, 0x1, P0 ;  /* 0x0000000223197211 */ /* 0x000fe200000f0eff */
[----:B------:R0:W5:Y:S02]  /*0a30*/  LDG.E.U16 R66, desc[UR60][R22.64] ;  /* 0x0000003c16427981 */ /* 0x000164000c1e1500 */
[----:B------:R-:W-:Y:S01]  /*0a40*/  IMAD R35, R7, 0x4, R31 ;  /* 0x0000000407237824 */ /* 0x000fe200078e021f */
[----:B-1----:R-:W-:Y:S01]  /*0a50*/  LEA R26, P0, R37, R6, 0x1 ;  /* 0x00000006251a7211 */ /* 0x002fe200078008ff */
[----:B------:R1:W5:Y:S02]  /*0a60*/  LDG.E.U16 R68, desc[UR60][R24.64] ;  /* 0x0000003c18447981 */ /* 0x000364000c1e1500 */
[----:B------:R-:W-:Y:S01]  /*0a70*/  IMAD R39, R7, 0x4, R35 ;  /* 0x0000000407277824 */ /* 0x000fe200078e0223 */
[----:B------:R-:W-:-:S03]  /*0a80*/  LEA.HI.X.SX32 R27, R37, R2, 0x1, P0 ;  /* 0x00000002251b7211 */ /* 0x000fc600000f0eff */
[----:B------:R-:W-:Y:S01]  /*0a90*/  IMAD R37, R7, 0x4, R39 ;  /* 0x0000000407257824 */ /* 0x000fe200078e0227 */
[----:B------:R-:W-:Y:S01]  /*0aa0*/  LEA R28, P0, R21, R6, 0x1 ;  /* 0x00000006151c7211 */ /* 0x000fe200078008ff */
[----:B------:R-:W5:Y:S02]  /*0ab0*/  LDG.E.U16 R69, desc[UR60][R26.64] ;  /* 0x0000003c1a457981 */ /* 0x000f64000c1e1500 */
[----:B------:R-:W-:Y:S01]  /*0ac0*/  IMAD R41, R7, 0x4, R37 ;  /* 0x0000000407297824 */ /* 0x000fe200078e0225 */
[-C--:B------:R-:W-:Y:S02]  /*0ad0*/  LEA.HI.X.SX32 R33, R33, R2.reuse, 0x1, P1 ;  /* 0x0000000221217211 */ /* 0x080fe400008f0eff */
[----:B------:R-:W-:Y:S01]  /*0ae0*/  LEA.HI.X.SX32 R29, R21, R2, 0x1, P0 ;  /* 0x00000002151d7211 */ /* 0x000fe200000f0eff */
[----:B------:R-:W-:Y:S01]  /*0af0*/  IMAD R21, R7, 0x4, R41 ;  /* 0x0000000407157824 */ /* 0x000fe200078e0229 */
[C---:B0-----:R-:W-:Y:S01]  /*0b00*/  LEA R22, P0, R35.reuse, R6, 0x1 ;  /* 0x0000000623167211 */ /* 0x041fe200078008ff */
[----:B------:R0:W5:Y:S03]  /*0b10*/  LDG.E.U16 R67, desc[UR60][R32.64] ;  /* 0x0000003c20437981 */ /* 0x000166000c1e1500 */
[----:B------:R-:W-:Y:S01]  /*0b20*/  LEA.HI.X.SX32 R23, R35, R2, 0x1, P0 ;  /* 0x0000000223177211 */ /* 0x000fe200000f0eff */
[----:B------:R0:W5:Y:S01]  /*0b30*/  LDG.E.U16 R70, desc[UR60][R28.64] ;  /* 0x0000003c1c467981 */ /* 0x000162000c1e1500 */
[----:B-1----:R-:W-:-:S02]  /*0b40*/  LEA R24, P0, R39, R6, 0x1 ;  /* 0x0000000627187211 */ /* 0x002fc400078008ff */
[----:B------:R-:W-:Y:S01]  /*0b50*/  LEA R30, P1, R31, R6, 0x1 ;  /* 0x000000061f1e7211 */ /* 0x000fe200078208ff */
[----:B------:R-:W5:Y:S01]  /*0b60*/  LDG.E.U16 R72, desc[UR60][R22.64] ;  /* 0x0000003c16487981 */ /* 0x000f62000c1e1500 */
[----:B0-----:R-:W-:Y:S01]  /*0b70*/  IMAD R33, R7, 0x4, R21 ;  /* 0x0000000407217824 */ /* 0x001fe200078e0215 */
[----:B------:R-:W-:-:S03]  /*0b80*/  LEA.HI.X.SX32 R25, R39, R2, 0x1, P0 ;  /* 0x0000000227197211 */ /* 0x000fc600000f0eff */
[----:B------:R-:W-:Y:S01]  /*0b90*/  IMAD R35, R7, 0x4, R33 ;  /* 0x0000000407237824 */ /* 0x000fe200078e0221 */
[----:B------:R-:W-:Y:S01]  /*0ba0*/  LEA R26, P0, R37, R6, 0x1 ;  /* 0x00000006251a7211 */ /* 0x000fe200078008ff */
[----:B------:R-:W5:Y:S02]  /*0bb0*/  LDG.E.U16 R73, desc[UR60][R24.64] ;  /* 0x0000003c18497981 */ /* 0x000f64000c1e1500 */
[----:B------:R-:W-:Y:S01]  /*0bc0*/  IMAD R39, R7, 0x4, R35 ;  /* 0x0000000407277824 */ /* 0x000fe200078e0223 */
[----:B------:R-:W-:-:S03]  /*0bd0*/  LEA.HI.X.SX32 R31, R31, R2, 0x1, P1 ;  /* 0x000000021f1f7211 */ /* 0x000fc600008f0eff */
[----:B------:R-:W-:Y:S01]  /*0be0*/  IMAD R43, R7, 0x4, R39 ;  /* 0x00000004072b7824 */ /* 0x000fe200078e0227 */
[----:B------:R-:W-:Y:S01]  /*0bf0*/  LEA R28, P1, R41, R6, 0x1 ;  /* 0x00000006291c7211 */ /* 0x000fe200078208ff */
[----:B------:R0:W5:Y:S01]  /*0c00*/  LDG.E.U16 R71, desc[UR60][R30.64] ;  /* 0x0000003c1e477981 */ /* 0x000162000c1e1500 */
[-C--:B------:R-:W-:Y:S01]  /*0c10*/  LEA.HI.X.SX32 R27, R37, R2.reuse, 0x1, P0 ;  /* 0x00000002251b7211 */ /* 0x080fe200000f0eff */
[----:B------:R-:W-:Y:S01]  /*0c20*/  IMAD R37, R7, 0x4, R43 ;  /* 0x0000000407257824 */ /* 0x000fe200078e022b */
[----:B------:R-:W-:-:S03]  /*0c30*/  LEA.HI.X.SX32 R29, R41, R2, 0x1, P1 ;  /* 0x00000002291d7211 */ /* 0x000fc600008f0eff */
[----:B------:R-:W-:Y:S01]  /*0c40*/  IMAD R41, R7, 0x4, R37 ;  /* 0x0000000407297824 */ /* 0x000fe200078e0225 */
[----:B------:R1:W5:Y:S01]  /*0c50*/  LDG.E.U16 R74, desc[UR60][R26.64] ;  /* 0x0000003c1a4a7981 */ /* 0x000362000c1e1500 */
[----:B0-----:R-:W-:-:S03]  /*0c60*/  LEA R30, P0, R21, R6, 0x1 ;  /* 0x00000006151e7211 */ /* 0x001fc600078008ff */
[----:B------:R0:W5:Y:S01]  /*0c70*/  LDG.E.U16 R75, desc[UR60][R28.64] ;  /* 0x0000003c1c4b7981 */ /* 0x000162000c1e1500 */
[----:B------:R-:W-:Y:S01]  /*0c80*/  LEA.HI.X.SX32 R31, R21, R2, 0x1, P0 ;  /* 0x00000002151f7211 */ /* 0x000fe200000f0eff */
[----:B------:R-:W-:Y:S01]  /*0c90*/  IMAD R21, R7, 0x4, R41 ;  /* 0x0000000407157824 */ /* 0x000fe200078e0229 */
[----:B------:R-:W-:-:S03]  /*0ca0*/  LEA R22, P0, R33, R6, 0x1 ;  /* 0x0000000621167211 */ /* 0x000fc600078008ff */
[----:B------:R-:W-:Y:S01]  /*0cb0*/  IMAD R45, R7, 0x4, R21 ;  /* 0x00000004072d7824 */ /* 0x000fe200078e0215 */
[----:B------:R-:W-:Y:S01]  /*0cc0*/  LEA.HI.X.SX32 R23, R33, R2, 0x1, P0 ;  /* 0x0000000221177211 */ /* 0x000fe200000f0eff */
[----:B------:R0:W5:Y:S02]  /*0cd0*/  LDG.E.U16 R76, desc[UR60][R30.64] ;  /* 0x0000003c1e4c7981 */ /* 0x000164000c1e1500 */
[----:B------:R-:W-:Y:S01]  /*0ce0*/  IMAD R47, R7, 0x4, R45 ;  /* 0x00000004072f7824 */ /* 0x000fe200078e022d */
[----:B------:R-:W-:Y:S01]  /*0cf0*/  LEA R24, P0, R35, R6, 0x1 ;  /* 0x0000000623187211 */ /* 0x000fe200078008ff */
[----:B------:R0:W5:Y:S02]  /*0d00*/  LDG.E.U16 R77, desc[UR60][R22.64] ;  /* 0x0000003c164d7981 */ /* 0x000164000c1e1500 */
[----:B------:R-:W-:Y:S01]  /*0d10*/  IMAD R49, R7, 0x4, R47 ;  /* 0x0000000407317824 */ /* 0x000fe200078e022f */
[----:B------:R-:W-:-:S03]  /*0d20*/  LEA.HI.X.SX32 R25, R35, R2, 0x1, P0 ;  /* 0x0000000223197211 */ /* 0x000fc600000f0eff */
[----:B------:R-:W-:Y:S01]  /*0d30*/  IMAD R35, R7, 0x4, R49 ;  /* 0x0000000407237824 */ /* 0x000fe200078e0231 */
[----:B-1----:R-:W-:Y:S01]  /*0d40*/  LEA R26, P0, R37, R6, 0x1 ;  /* 0x00000006251a7211 */ /* 0x002fe200078008ff */
[----:B------:R1:W5:Y:S02]  /*0d50*/  LDG.E.U16 R78, desc[UR60][R24.64] ;  /* 0x0000003c184e7981 */ /* 0x000364000c1e1500 */
[----:B------:R-:W-:Y:S01]  /*0d60*/  IMAD R51, R7, 0x4, R35 ;  /* 0x0000000407337824 */ /* 0x000fe200078e0223 */
[----:B------:R-:W-:Y:S02]  /*0d70*/  LEA.HI.X.SX32 R27, R37, R2, 0x1, P0 ;  /* 0x00000002251b7211 */ /* 0x000fe400000f0eff */
[-C--:B0-----:R-:W-:Y:S01]  /*0d80*/  LEA R28, P0, R21, R6.reuse, 0x1 ;  /* 0x00000006151c7211 */ /* 0x081fe200078008ff */
[----:B------:R-:W-:Y:S01]  /*0d90*/  IMAD R37, R7, 0x4, R51 ;  /* 0x0000000407257824 */ /* 0x000fe200078e0233 */
[----:B------:R-:W-:Y:S01]  /*0da0*/  LEA R32, P1, R39, R6, 0x1 ;  /* 0x0000000627207211 */ /* 0x000fe200078208ff */
[----:B------:R-:W5:Y:S01]  /*0db0*/  LDG.E.U16 R80, desc[UR60][R26.64] ;  /* 0x0000003c1a507981 */ /* 0x000f62000c1e1500 */
[-C--:B------:R-:W-:Y:S01]  /*0dc0*/  LEA.HI.X.SX32 R29, R21, R2.reuse, 0x1, P0 ;  /* 0x00000002151d7211 */ /* 0x080fe200000f0eff */
[----:B------:R-:W-:Y:S01]  /*0dd0*/  IMAD R21, R7, 0x4, R37 ;  /* 0x0000000407157824 */ /* 0x000fe200078e0225 */
[----:B------:R-:W-:-:S02]  /*0de0*/  LEA.HI.X.SX32 R33, R39, R2, 0x1, P1 ;  /* 0x0000000227217211 */ /* 0x000fc400008f0eff */
[-C--:B------:R-:W-:Y:S01]  /*0df0*/  LEA R30, P1, R47, R6.reuse, 0x1 ;  /* 0x000000062f1e7211 */ /* 0x080fe200078208ff */
[----:B------:R-:W-:Y:S01]  /*0e00*/  IMAD R23, R7, 0x4, R21 ;  /* 0x0000000407177824 */ /* 0x000fe200078e0215 */
[----:B-1----:R-:W-:Y:S01]  /*0e10*/  LEA R24, P0, R35, R6, 0x1 ;  /* 0x0000000623187211 */ /* 0x002fe200078008ff */
[----:B------:R0:W5:Y:S01]  /*0e20*/  LDG.E.U16 R79, desc[UR60][R32.64] ;  /* 0x0000003c204f7981 */ /* 0x000162000c1e1500 */
[-C--:B------:R-:W-:Y:S01]  /*0e30*/  LEA.HI.X.SX32 R31, R47, R2.reuse, 0x1, P1 ;  /* 0x000000022f1f7211 */ /* 0x080fe200008f0eff */
[----:B------:R-:W-:Y:S01]  /*0e40*/  IMAD R47, R7, 0x4, R23 ;  /* 0x00000004072f7824 */ /* 0x000fe200078e0217 */
[----:B------:R-:W-:Y:S01]  /*0e50*/  LEA.HI.X.SX32 R25, R35, R2, 0x1, P0 ;  /* 0x0000000223197211 */ /* 0x000fe200000f0eff */
[----:B------:R-:W5:Y:S02]  /*0e60*/  LDG.E.U16 R81, desc[UR60][R28.64] ;  /* 0x0000003c1c517981 */ /* 0x000f64000c1e1500 */
[----:B------:R-:W-:Y:S01]  /*0e70*/  IMAD R39, R7, 0x4, R47 ;  /* 0x0000000407277824 */ /* 0x000fe200078e022f */
[-C--:B------:R-:W-:Y:S01]  /*0e80*/  LEA R34, P1, R23, R6.reuse, 0x1 ;  /* 0x0000000617227211 */ /* 0x080fe200078208ff */
[----:B------:R1:W5:Y:S01]  /*0e90*/  LDG.E.U16 R83, desc[UR60][R24.64] ;  /* 0x0000003c18537981 */ /* 0x000362000c1e1500 */
[----:B0-----:R-:W-:Y:S01]  /*0ea0*/  LEA R32, P0, R37, R6, 0x1 ;  /* 0x0000000625207211 */ /* 0x001fe200078008ff */
[----:B------:R-:W-:-:S02]  /*0eb0*/  IMAD R53, R7, 0x4, R39 ;  /* 0x0000000407357824 */ /* 0x000fc400078e0227 */
[----:B------:R0:W5:Y:S01]  /*0ec0*/  LDG.E.U16 R82, desc[UR60][R30.64] ;  /* 0x0000003c1e527981 */ /* 0x000162000c1e1500 */
[----:B------:R-:W-:Y:S01]  /*0ed0*/  LEA.HI.X.SX32 R33, R37, R2, 0x1, P0 ;  /* 0x0000000225217211 */ /* 0x000fe200000f0eff */
[----:B------:R-:W-:Y:S01]  /*0ee0*/  IMAD R55, R7, 0x4, R53 ;  /* 0x0000000407377824 */ /* 0x000fe200078e0235 */
[----:B------:R-:W-:Y:S02]  /*0ef0*/  LEA R36, P0, R39, R6, 0x1 ;  /* 0x0000000627247211 */ /* 0x000fe400078008ff */
[-C--:B------:R-:W-:Y:S01]  /*0f00*/  LEA.HI.X.SX32 R35, R23, R2.reuse, 0x1, P1 ;  /* 0x0000000217237211 */ /* 0x080fe200008f0eff */
[----:B------:R0:W5:Y:S01]  /*0f10*/  LDG.E.U16 R84, desc[UR60][R32.64] ;  /* 0x0000003c20547981 */ /* 0x000162000c1e1500 */
[----:B------:R-:W-:Y:S02]  /*0f20*/  LEA.HI.X.SX32 R37, R39, R2, 0x1, P0 ;  /* 0x0000000227257211 */ /* 0x000fe400000f0eff */
[-C--:B------:R-:W-:Y:S01]  /*0f30*/  LEA R22, P0, R43, R6.reuse, 0x1 ;  /* 0x000000062b167211 */ /* 0x080fe200078008ff */
[----:B------:R0:W5:Y:S01]  /*0f40*/  LDG.E.U16 R85, desc[UR60][R34.64] ;  /* 0x0000003c22557981 */ /* 0x000162000c1e1500 */
[----:B------:R-:W-:-:S02]  /*0f50*/  LEA R38, P1, R55, R6, 0x1 ;  /* 0x0000000637267211 */ /* 0x000fc400078208ff */
[-C--:B------:R-:W-:Y:S01]  /*0f60*/  LEA.HI.X.SX32 R23, R43, R2.reuse, 0x1, P0 ;  /* 0x000000022b177211 */ /* 0x080fe200000f0eff */
[----:B------:R-:W-:Y:S01]  /*0f70*/  IMAD R7, R7, 0x4, R55 ;  /* 0x0000000407077824 */ /* 0x000fe200078e0237 */
[----:B------:R-:W-:Y:S01]  /*0f80*/  LEA.HI.X.SX32 R39, R55, R2, 0x1, P1 ;  /* 0x0000000237277211 */ /* 0x000fe200008f0eff */
[----:B------:R-:W5:Y:S01]  /*0f90*/  LDG.E.U16 R36, desc[UR60][R36.64] ;  /* 0x0000003c24247981 */ /* 0x000f62000c1e1500 */
[-C--:B------:R-:W-:Y:S02]  /*0fa0*/  LEA R26, P0, R45, R6.reuse, 0x1 ;  /* 0x000000062d1a7211 */ /* 0x080fe400078008ff */
[----:B-1----:R-:W-:Y:S01]  /*0fb0*/  LEA R24, P1, R41, R6, 0x1 ;  /* 0x0000000629187211 */ /* 0x002fe200078208ff */
[----:B------:R-:W5:Y:S01]  /*0fc0*/  LDG.E.U16 R38, desc[UR60][R38.64] ;  /* 0x0000003c26267981 */ /* 0x000f62000c1e1500 */
[-C--:B------:R-:W-:Y:S02]  /*0fd0*/  LEA.HI.X.SX32 R27, R45, R2.reuse, 0x1, P0 ;  /* 0x000000022d1b7211 */ /* 0x080fe400000f0eff */
[----:B------:R-:W-:-:S02]  /*0fe0*/  LEA.HI.X.SX32 R25, R41, R2, 0x1, P1 ;  /* 0x0000000229197211 */ /* 0x000fc400008f0eff */
[-C--:B0-----:R-:W-:Y:S01]  /*0ff0*/  LEA R30, P0, R51, R6.reuse, 0x1 ;  /* 0x00000006331e7211 */ /* 0x081fe200078008ff */
[----:B------:R0:W5:Y:S01]  /*1000*/  LDG.E.U16 R41, desc[UR60][R22.64] ;  /* 0x0000003c16297981 */ /* 0x000162000c1e1500 */
[----:B------:R-:W-:Y:S02]  /*1010*/  LEA R28, P1, R49, R6, 0x1 ;  /* 0x00000006311c7211 */ /* 0x000fe400078208ff */
[-C--:B------:R-:W-:Y:S01]  /*1020*/  LEA.HI.X.SX32 R31, R51, R2.reuse, 0x1, P0 ;  /* 0x00000002331f7211 */ /* 0x080fe200000f0eff */
[----:B------:R1:W5:Y:S01]  /*1030*/  LDG.E.U16 R24, desc[UR60][R24.64] ;  /* 0x0000003c18187981 */ /* 0x000362000c1e1500 */
[----:B------:R-:W-:Y:S02]  /*1040*/  LEA.HI.X.SX32 R29, R49, R2, 0x1, P1 ;  /* 0x00000002311d7211 */ /* 0x000fe400008f0eff */
[-C--:B------:R-:W-:Y:S01]  /*1050*/  LEA R32, P0, R21, R6.reuse, 0x1 ;  /* 0x0000000615207211 */ /* 0x080fe200078008ff */
[----:B------:R4:W5:Y:S01]  /*1060*/  LDG.E.U16 R26, desc[UR60][R26.64] ;  /* 0x0000003c1a1a7981 */ /* 0x000962000c1e1500 */
[----:B------:R-:W-:-:S02]  /*1070*/  LEA R34, P1, R47, R6, 0x1 ;  /* 0x000000062f227211 */ /* 0x000fc400078208ff */
[----:B------:R-:W-:Y:S01]  /*1080*/  LEA.HI.X.SX32 R33, R21, R2, 0x1, P0 ;  /* 0x0000000215217211 */ /* 0x000fe200000f0eff */
[----:B------:R-:W5:Y:S01]  /*1090*/  LDG.E.U16 R28, desc[UR60][R28.64] ;  /* 0x0000003c1c1c7981 */ /* 0x000f62000c1e1500 */
[----:B0-----:R-:W-:Y:S02]  /*10a0*/  LEA R22, P0, R53, R6, 0x1 ;  /* 0x0000000635167211 */ /* 0x001fe400078008ff */
[----:B------:R-:W-:Y:S01]  /*10b0*/  LEA.HI.X.SX32 R35, R47, R2, 0x1, P1 ;  /* 0x000000022f237211 */ /* 0x000fe200008f0eff */
[----:B------:R-:W5:Y:S01]  /*10c0*/  LDG.E.U16 R30, desc[UR60][R30.64] ;  /* 0x0000003c1e1e7981 */ /* 0x000f62000c1e1500 */
[----:B------:R-:W-:Y:S02]  /*10d0*/  LEA R6, P1, R7, R6, 0x1 ;  /* 0x0000000607067211 */ /* 0x000fe400078208ff */
[-C--:B------:R-:W-:Y:S01]  /*10e0*/  LEA.HI.X.SX32 R23, R53, R2.reuse, 0x1, P0 ;  /* 0x0000000235177211 */ /* 0x080fe200000f0eff */
[----:B------:R-:W5:Y:S01]  /*10f0*/  LDG.E.U16 R32, desc[UR60][R32.64] ;  /* 0x0000003c20207981 */ /* 0x000f62000c1e1500 */
[----:B------:R-:W-:-:S03]  /*1100*/  LEA.HI.X.SX32 R7, R7, R2, 0x1, P1 ;  /* 0x0000000207077211 */ /* 0x000fc600008f0eff */
[----:B------:R-:W5:Y:S04]  /*1110*/  LDG.E.U16 R34, desc[UR60][R34.64] ;  /* 0x0000003c22227981 */ /* 0x000f68000c1e1500 */
[----:B------:R0:W5:Y:S04]  /*1120*/  LDG.E.U16 R29, desc[UR60][R22.64] ;  /* 0x0000003c161d7981 */ /* 0x000168000c1e1500 */
[----:B------:R2:W5:Y:S01]  /*1130*/  LDG.E.U16 R37, desc[UR60][R6.64] ;  /* 0x0000003c06257981 */ /* 0x000562000c1e1500 */
[----:B------:R-:W3:Y:S01]  /*1140*/  S2R R86, SR_CgaCtaId ;  /* 0x0000000000567919 */ /* 0x000ee20000008800 */
[----:B------:R-:W-:-:S02]  /*1150*/  LOP3.LUT R21, R170, 0xff, RZ, 0xc0, !PT ;  /* 0x000000ffaa157812 */ /* 0x000fc400078ec0ff */
[C---:B------:R-:W-:Y:S02]  /*1160*/  LOP3.LUT R89, R170.reuse, 0xc0, RZ, 0xc0, !PT ;  /* 0x000000c0aa597812 */ /* 0x040fe400078ec0ff */
[----:B------:R-:W-:Y:S01]  /*1170*/  MOV R149, 0x400 ;  /* 0x0000040000957802 */ /* 0x000fe20000000f00 */
[----:B------:R-:W-:Y:S01]  /*1180*/  IMAD.SHL.U32 R2, R21, 0x2, RZ ;  /* 0x0000000215027824 */ /* 0x000fe200078e00ff */
[----:B-1----:R-:W-:Y:S01]  /*1190*/  SHF.R.U32.HI R25, RZ, 0x2, R89 ;  /* 0x00000002ff197819 */ /* 0x002fe20000011659 */
[C---:B----4-:R-:W-:Y:S01]  /*11a0*/  IMAD.SHL.U32 R27, R170.reuse, 0x800, RZ ;  /* 0x00000800aa1b7824 */ /* 0x050fe200078e00ff */
[C---:B0-----:R-:W-:Y:S02]  /*11b0*/  LOP3.LUT R22, R170.reuse, 0x60, RZ, 0xc0, !PT ;  /* 0x00000060aa167812 */ /* 0x041fe400078ec0ff */
[C---:B------:R-:W-:Y:S01]  /*11c0*/  LOP3.LUT R23, R170.reuse, 0x1c, RZ, 0xc0, !PT ;  /* 0x0000001caa177812 */ /* 0x040fe200078ec0ff */
[C---:B------:R-:W-:Y:S01]  /*11d0*/  IMAD.SHL.U32 R88, R170.reuse, 0x10, RZ ;  /* 0x00000010aa587824 */ /* 0x040fe200078e00ff */
[----:B------:R-:W-:Y:S01]  /*11e0*/  LOP3.LUT R27, R27, 0x3000, RZ, 0xc0, !PT ;  /* 0x000030001b1b7812 */ /* 0x000fe200078ec0ff */
[C---:B--2---:R-:W-:Y:S01]  /*11f0*/  IMAD.SHL.U32 R6, R170.reuse, 0x8, RZ ;  /* 0x00000008aa067824 */ /* 0x044fe200078e00ff */
[----:B------:R-:W-:Y:S01]  /*1200*/  LOP3.LUT R7, R170, 0x3, RZ, 0xc0, !PT ;  /* 0x00000003aa077812 */ /* 0x000fe200078ec0ff */
[----:B------:R-:W-:Y:S01]  /*1210*/  IMAD R33, R22, 0x2, R23 ;  /* 0x0000000216217824 */ /* 0x000fe200078e0217 */
[----:B------:R-:W-:Y:S01]  /*1220*/  LOP3.LUT R31, R27, 0x7f0, R88, 0xf8, !PT ;  /* 0x000007f01b1f7812 */ /* 0x000fe200078ef858 */
[----:B------:R-:W-:Y:S01]  /*1230*/  VIADD R154, R153, 0x40 ;  /* 0x00000040999a7836 */ /* 0x000fe20000000000 */
[----:B------:R-:W-:-:S02]  /*1240*/  LOP3.LUT R88, R6, 0x38, RZ, 0xc0, !PT ;  /* 0x0000003806587812 */ /* 0x000fc400078ec0ff */
[----:B---3--:R-:W-:Y:S02]  /*1250*/  LEA R149, R86, R149, 0x18 ;  /* 0x0000009556957211 */ /* 0x008fe400078ec0ff */
[----:B------:R-:W-:Y:S01]  /*1260*/  LOP3.LUT R86, R2, R25, RZ, 0x3c, !PT ;  /* 0x0000001902567212 */ /* 0x000fe200078e3cff */
[C---:B------:R-:W-:Y:S02]  /*1270*/  IMAD.SHL.U32 R2, R170.reuse, 0x200, RZ ;  /* 0x00000200aa027824 */ /* 0x040fe400078e00ff */
[----:B------:R-:W-:-:S03]  /*1280*/  IMAD.SHL.U32 R25, R170, 0x4, RZ ;  /* 0x00000004aa197824 */ /* 0x000fc600078e00ff */
[----:B------:R-:W-:Y:S02]  /*1290*/  LOP3.LUT R2, R2, 0x3000, RZ, 0xc0, !PT ;  /* 0x0000300002027812 */ /* 0x000fe400078ec0ff */
[----:B------:R-:W-:Y:S01]  /*12a0*/  LOP3.LUT R27, R25, 0xc0, RZ, 0xc0, !PT ;  /* 0x000000c0191b7812 */ /* 0x000fe200078ec0ff */
[----:B------:R-:W-:Y:S02]  /*12b0*/  IMAD.SHL.U32 R25, R33, 0x4, RZ ;  /* 0x0000000421197824 */ /* 0x000fe400078e00ff */
[----:B------:R-:W-:Y:S01]  /*12c0*/  IMAD R6, R7, 0x20, R2 ;  /* 0x0000002007067824 */ /* 0x000fe200078e0202 */
[----:B------:R-:W-:Y:S02]  /*12d0*/  LOP3.LUT R2, R170, 0x80, RZ, 0xc0, !PT ;  /* 0x00000080aa027812 */ /* 0x000fe400078ec0ff */
[----:B------:R-:W-:Y:S02]  /*12e0*/  ISETP.GE.AND P0, PT, R154, 0x1, PT ;  /* 0x000000019a00780c */ /* 0x000fe40003f06270 */
[----:B------:R-:W-:Y:S01]  /*12f0*/  LOP3.LUT R6, R6, R25, RZ, 0x3c, !PT ;  /* 0x0000001906067212 */ /* 0x000fe200078e3cff */
[----:B------:R-:W-:Y:S01]  /*1300*/  IMAD.IADD R25, R86, 0x1, R149 ;  /* 0x0000000156197824 */ /* 0x000fe200078e0295 */
[----:B------:R-:W-:-:S02]  /*1310*/  SHF.R.U32.HI R150, RZ, 0x2, R2 ;  /* 0x00000002ff967819 */ /* 0x000fc40000011602 */
[----:B------:R-:W-:Y:S02]  /*1320*/  LOP3.LUT R86, R86, 0x40, RZ, 0x3c, !PT ;  /* 0x0000004056567812 */ /* 0x000fe400078e3cff */
[----:B------:R-:W-:Y:S02]  /*1330*/  SHF.R.U32.HI R33, RZ, 0x1, R170 ;  /* 0x00000001ff217819 */ /* 0x000fe400000116aa */
[----:B------:R-:W-:Y:S01]  /*1340*/  IADD3 R35, R27, R149, R88 ;  /* 0x000000951b237210 */ /* 0x000fe20007ffe058 */
[----:B------:R-:W-:Y:S01]  /*1350*/  IMAD R27, R2, 0x10, R149 ;  /* 0x00000010021b7824 */ /* 0x000fe200078e0295 */
[----:B------:R-:W-:Y:S01]  /*1360*/  LOP3.LUT R150, R31, R150, RZ, 0x3c, !PT ;  /* 0x000000961f967212 */ /* 0x000fe200078e3cff */
[----:B------:R0:W-:Y:S01]  /*1370*/  STS.U16 [R25+0x800], R10 ;  /* 0x0008000a19007388 */ /* 0x0001e20000000400 */
[----:B------:R-:W-:Y:S01]  /*1380*/  LOP3.LUT R2, R33, 0x4, RZ, 0xc0, !PT ;  /* 0x0000000421027812 */ /* 0x000fe200078ec0ff */
[----:B------:R-:W-:Y:S02]  /*1390*/  IMAD.IADD R31, R149, 0x1, R86 ;  /* 0x00000001951f7824 */ /* 0x000fe400078e0256 */
[----:B------:R1:W-:Y:S01]  /*13a0*/  STS.U16 [R25], R4 ;  /* 0x0000000419007388 */ /* 0x0003e20000000400 */
[----:B------:R-:W-:-:S02]  /*13b0*/  IMAD.IADD R6, R6, 0x1, R27 ;  /* 0x0000000106067824 */ /* 0x000fc400078e021b */
[----:B0-----:R-:W-:Y:S01]  /*13c0*/  IMAD.SHL.U32 R10, R170, 0x2, RZ ;  /* 0x00000002aa0a7824 */ /* 0x001fe200078e00ff */
[----:B------:R0:W-:Y:S01]  /*13d0*/  STS.U16 [R25+0x400], R5 ;  /* 0x0004000519007388 */ /* 0x0001e20000000400 */
[----:B------:R-:W-:Y:S01]  /*13e0*/  IMAD.IADD R2, R2, 0x1, R35 ;  /* 0x0000000102027824 */ /* 0x000fe200078e0223 */
[----:B------:R-:W-:Y:S02]  /*13f0*/  ISETP.NE.U32.AND P3, PT, R89, RZ, PT ;  /* 0x000000ff5900720c */ /* 0x000fe40003f65070 */
[----:B------:R-:W-:Y:S01]  /*1400*/  STS.U16 [R25+0xc00], R12 ;  /* 0x000c000c19007388 */ /* 0x000fe20000000400 */
[----:B------:R-:W-:Y:S01]  /*1410*/  IMAD.MOV.U32 R116, RZ, RZ, 0x3f800000 ;  /* 0x3f800000ff747424 */ /* 0x000fe200078e00ff */
[----:B------:R-:W-:Y:S02]  /*1420*/  CS2R R86, SRZ ;  /* 0x0000000000567805 */ /* 0x000fe4000001ff00 */
[----:B-----5:R-:W-:Y:S01]  /*1430*/  STS.U16 [R25+0x1000], R14 ;  /* 0x0010000e19007388 */ /* 0x020fe20000000400 */
[----:B-1----:R-:W-:Y:S01]  /*1440*/  IMAD.MOV.U32 R4, RZ, RZ, -0x800000 ;  /* 0xff800000ff047424 */ /* 0x002fe200078e00ff */
[----:B------:R-:W-:-:S02]  /*1450*/  LOP3.LUT R156, R10, 0xf8, RZ, 0xc0, !PT ;  /* 0x000000f80a9c7812 */ /* 0x000fc400078ec0ff */
[----:B------:R-:W-:Y:S01]  /*1460*/  STS.U16 [R25+0x1400], R16 ;  /* 0x0014001019007388 */ /* 0x000fe20000000400 */
[----:B0-----:R-:W-:-:S03]  /*1470*/  IMAD.MOV.U32 R5, RZ, RZ, -0x800000 ;  /* 0xff800000ff057424 */ /* 0x001fc600078e00ff */
[----:B------:R-:W-:Y:S04]  /*1480*/  STS.U16 [R25+0x1800], R18 ;  /* 0x0018001219007388 */ /* 0x000fe80000000400 */
[----:B------:R-:W-:Y:S04]  /*1490*/  STS.U16 [R25+0x1c00], R20 ;  /* 0x001c001419007388 */ /* 0x000fe80000000400 */
[----:B------:R0:W-:Y:S04]  /*14a0*/  STS.U16 [R25+0x2000], R42 ;  /* 0x0020002a19007388 */ /* 0x0001e80000000400 */
[----:B------:R1:W-:Y:S04]  /*14b0*/  STS.U16 [R25+0x2400], R46 ;  /* 0x0024002e19007388 */ /* 0x0003e80000000400 */
[----:B------:R2:W-:Y:S01]  /*14c0*/  STS.U16 [R25+0x2800], R50 ;  /* 0x0028003219007388 */ /* 0x0005e20000000400 */
[----:B0-----:R-:W-:-:S03]  /*14d0*/  CS2R R42, SRZ ;  /* 0x00000000002a7805 */ /* 0x001fc6000001ff00 */
[----:B------:R0:W-:Y:S01]  /*14e0*/  STS.U16 [R25+0x2c00], R54 ;  /* 0x002c003619007388 */ /* 0x0001e20000000400 */
[----:B-1----:R-:W-:-:S03]  /*14f0*/  CS2R R46, SRZ ;  /* 0x00000000002e7805 */ /* 0x002fc6000001ff00 */
[----:B------:R-:W-:Y:S01]  /*1500*/  STS.U16 [R25+0x3000], R57 ;  /* 0x0030003919007388 */ /* 0x000fe20000000400 */
[----:B--2---:R-:W-:-:S03]  /*1510*/  CS2R R50, SRZ ;  /* 0x0000000000327805 */ /* 0x004fc6000001ff00 */
[----:B------:R-:W-:Y:S01]  /*1520*/  STS.U16 [R25+0x3400], R59 ;  /* 0x0034003b19007388 */ /* 0x000fe20000000400 */
[----:B0-----:R-:W-:-:S03]  /*1530*/  CS2R R54, SRZ ;  /* 0x0000000000367805 */ /* 0x001fc6000001ff00 */
[----:B------:R-:W-:Y:S04]  /*1540*/  STS.U16 [R25+0x3800], R61 ;  /* 0x0038003d19007388 */ /* 0x000fe80000000400 */
        /* <DEDUP_REMOVED lines=10> */
[----:B------:R0:W-:Y:S04]  /*15f0*/  STS.U16 [R25+0x6400], R81 ;  /* 0x0064005119007388 */ /* 0x0001e80000000400 */
[----:B------:R-:W-:Y:S04]  /*1600*/  STS.U16 [R25+0x6c00], R83 ;  /* 0x006c005319007388 */ /* 0x000fe80000000400 */
[----:B------:R1:W-:Y:S01]  /*1610*/  STS.U16 [R25+0x6800], R82 ;  /* 0x0068005219007388 */ /* 0x0003e20000000400 */
[----:B0-----:R-:W-:-:S03]  /*1620*/  CS2R R80, SRZ ;  /* 0x0000000000507805 */ /* 0x001fc6000001ff00 */
[----:B------:R-:W-:Y:S04]  /*1630*/  STS.U16 [R25+0x7000], R84 ;  /* 0x0070005419007388 */ /* 0x000fe80000000400 */
[----:B------:R0:W-:Y:S01]  /*1640*/  STS.U16 [R25+0x7400], R85 ;  /* 0x0074005519007388 */ /* 0x0001e20000000400 */
[----:B-1----:R-:W-:-:S03]  /*1650*/  CS2R R82, SRZ ;  /* 0x0000000000527805 */ /* 0x002fc6000001ff00 */
[----:B------:R-:W-:Y:S04]  /*1660*/  STS.U16 [R25+0x7800], R36 ;  /* 0x0078002419007388 */ /* 0x000fe80000000400 */
[----:B------:R1:W-:Y:S01]  /*1670*/  STS.U16 [R25+0x7c00], R38 ;  /* 0x007c002619007388 */ /* 0x0003e20000000400 */
[----:B0-----:R-:W-:-:S03]  /*1680*/  CS2R R84, SRZ ;  /* 0x0000000000547805 */ /* 0x001fc6000001ff00 */
[----:B------:R0:W-:Y:S04]  /*1690*/  STS.U16 [R31+0x200], R8 ;  /* 0x000200081f007388 */ /* 0x0001e80000000400 */
[----:B------:R-:W-:Y:S01]  /*16a0*/  STS.U16 [R31+0x600], R9 ;  /* 0x000600091f007388 */ /* 0x000fe20000000400 */
[----:B-1----:R-:W-:-:S03]  /*16b0*/  CS2R R38, SRZ ;  /* 0x0000000000267805 */ /* 0x002fc6000001ff00 */
[----:B------:R-:W-:Y:S01]  /*16c0*/  STS.U16 [R31+0xa00], R11 ;  /* 0x000a000b1f007388 */ /* 0x000fe20000000400 */
[----:B0-----:R-:W-:-:S03]  /*16d0*/  IMAD.MOV.U32 R8, RZ, RZ, 0x3f800000 ;  /* 0x3f800000ff087424 */ /* 0x001fc600078e00ff */
[----:B------:R-:W-:Y:S04]  /*16e0*/  STS.U16 [R31+0xe00], R13 ;  /* 0x000e000d1f007388 */ /* 0x000fe80000000400 */
[----:B------:R-:W-:Y:S04]  /*16f0*/  STS.U16 [R31+0x1200], R15 ;  /* 0x0012000f1f007388 */ /* 0x000fe80000000400 */
[----:B------:R-:W-:Y:S04]  /*1700*/  STS.U16 [R31+0x1600], R17 ;  /* 0x001600111f007388 */ /* 0x000fe80000000400 */
        /* <DEDUP_REMOVED lines=8> */
[----:B------:R1:W-:Y:S01]  /*1790*/  STS.U16 [R31+0x3200], R58 ;  /* 0x0032003a1f007388 */ /* 0x0003e20000000400 */
[----:B--2---:R-:W-:-:S03]  /*17a0*/  CS2R R52, SRZ ;  /* 0x0000000000347805 */ /* 0x004fc6000001ff00 */
        /* <DEDUP_REMOVED lines=26> */
[----:B------:R-:W-:Y:S01]  /*1950*/  STS.U16 [R31+0x6a00], R28 ;  /* 0x006a001c1f007388 */ /* 0x000fe20000000400 */
[----:B-1----:R-:W-:-:S03]  /*1960*/  CS2R R24, SRZ ;  /* 0x0000000000187805 */ /* 0x002fc6000001ff00 */
[----:B------:R-:W-:Y:S01]  /*1970*/  STS.U16 [R31+0x6e00], R30 ;  /* 0x006e001e1f007388 */ /* 0x000fe20000000400 */
[----:B--2---:R-:W-:-:S03]  /*1980*/  CS2R R26, SRZ ;  /* 0x00000000001a7805 */ /* 0x004fc6000001ff00 */
[----:B------:R0:W-:Y:S04]  /*1990*/  STS.U16 [R31+0x7200], R32 ;  /* 0x007200201f007388 */ /* 0x0001e80000000400 */
[----:B------:R1:W-:Y:S04]  /*19a0*/  STS.U16 [R31+0x7600], R34 ;  /* 0x007600221f007388 */ /* 0x0003e80000000400 */
[----:B------:R2:W-:Y:S01]  /*19b0*/  STS.U16 [R31+0x7a00], R29 ;  /* 0x007a001d1f007388 */ /* 0x0005e20000000400 */
[----:B0-----:R-:W-:-:S03]  /*19c0*/  CS2R R32, SRZ ;  /* 0x0000000000207805 */ /* 0x001fc6000001ff00 */
[----:B------:R0:W-:Y:S01]  /*19d0*/  STS.U16 [R31+0x7e00], R37 ;  /* 0x007e00251f007388 */ /* 0x0001e20000000400 */
[----:B-1----:R-:W-:Y:S02]  /*19e0*/  CS2R R34, SRZ ;  /* 0x0000000000227805 */ /* 0x002fe4000001ff00 */
[----:B--2---:R-:W-:Y:S02]  /*19f0*/  CS2R R28, SRZ ;  /* 0x00000000001c7805 */ /* 0x004fe4000001ff00 */
[----:B0-----:R-:W-:Y:S02]  /*1a00*/  CS2R R30, SRZ ;  /* 0x00000000001e7805 */ /* 0x001fe4000001ff00 */
[----:B------:R-:W-:Y:S01]  /*1a10*/  CS2R R36, SRZ ;  /* 0x0000000000247805 */ /* 0x000fe2000001ff00 */
[----:B------:R-:W-:Y:S06]  /*1a20*/  @!P0 BRA `(.L_x_0) ;  /* 0x0000002c00488947 */ /* 0x000fec0003800000 */
[----:B------:R-:W-:Y:S01]  /*1a30*/  SHF.R.U32.HI R5, RZ, 0x4, R149 ;  /* 0x00000004ff057819 */ /* 0x000fe20000011695 */
[----:B------:R-:W0:Y:S01]  /*1a40*/  LDC.64 R116, c[0x0][0x260] ;  /* 0x00009800ff747b82 */ /* 0x000e220000000a00 */
[----:B------:R-:W-:Y:S01]  /*1a50*/  LOP3.LUT R4, R170, 0x3f, RZ, 0xc0, !PT ;  /* 0x0000003faa047812 */ /* 0x000fe200078ec0ff */
[----:B------:R-:W-:Y:S01]  /*1a60*/  VIADD R152, R149, 0x8000 ;  /* 0x0000800095987836 */ /* 0x000fe20000000000 */
[----:B------:R-:W-:Y:S01]  /*1a70*/  SGXT.U32 R5, R5, 0xe ;  /* 0x0000000e0505781a */ /* 0x000fe20000000000 */
[----:B------:R-:W-:Y:S01]  /*1a80*/  IMAD.MOV.U32 R11, RZ, RZ, RZ ;  /* 0x000000ffff0b7224 */ /* 0x000fe200078e00ff */
[----:B------:R-:W-:Y:S01]  /*1a90*/  SHF.R.U32.HI R22, RZ, 0x1, R22 ;  /* 0x00000001ff167819 */ /* 0x000fe20000011616 */
[----:B------:R-:W-:Y:S01]  /*1aa0*/  IMAD R88, R89, 0x10, R4 ;  /* 0x0000001059587824 */ /* 0x000fe200078e0204 */
[----:B------:R-:W-:Y:S01]  /*1ab0*/  SHF.R.S32.HI R4, RZ, 0x6, R170 ;  /* 0x00000006ff047819 */ /* 0x000fe200000114aa */
[----:B------:R-:W1:Y:S01]  /*1ac0*/  LDC R12, c[0x0][0x258] ;  /* 0x00009600ff0c7b82 */ /* 0x000e620000000800 */
[----:B------:R-:W-:Y:S01]  /*1ad0*/  SHF.R.U32.HI R151, RZ, 0x4, R152 ;  /* 0x00000004ff977819 */ /* 0x000fe20000011698 */
[----:B------:R-:W-:Y:S01]  /*1ae0*/  IMAD.MOV.U32 R172, RZ, RZ, -0x800000 ;  /* 0xff800000ffac7424 */ /* 0x000fe200078e00ff */
[----:B------:R-:W-:-:S02]  /*1af0*/  R2UR UR56, R5 ;  /* 0x00000000053872ca */ /* 0x000fc400000e0000 */
[----:B------:R-:W-:Y:S02]  /*1b00*/  CS2R R168, SRZ ;  /* 0x0000000000a87805 */ /* 0x000fe4000001ff00 */
[----:B------:R-:W-:Y:S01]  /*1b10*/  IADD3 R5, P0, R5, 0x80, RZ ;  /* 0x0000008005057810 */ /* 0x000fe20007f1e0ff */
[----:B------:R-:W-:Y:S01]  /*1b20*/  IMAD.MOV.U32 R157, RZ, RZ, RZ ;  /* 0x000000ffff9d7224 */ /* 0x000fe200078e00ff */
[----:B------:R-:W-:Y:S01]  /*1b30*/  SGXT R4, R4, 0x1 ;  /* 0x000000010404781a */ /* 0x000fe20000000200 */
[----:B------:R-:W2:Y:S01]  /*1b40*/  LDC.64 R8, c[0x0][0x250] ;  /* 0x00009400ff087b82 */ /* 0x000ea20000000a00 */
[----:B------:R-:W-:Y:S01]  /*1b50*/  SGXT.U32 R151, R151, 0xe ;  /* 0x0000000e9797781a */ /* 0x000fe20000000000 */
[----:B------:R-:W-:Y:S01]  /*1b60*/  IMAD.MOV.U32 R155, RZ, RZ, RZ ;  /* 0x000000ffff9b7224 */ /* 0x000fe200078e00ff */
[----:B------:R-:W-:Y:S01]  /*1b70*/  R2UR UR4, R5 ;  /* 0x00000000050472ca */ /* 0x000fe200000e0000 */
[----:B------:R-:W-:Y:S01]  /*1b80*/  IMAD.MOV.U32 R171, RZ, RZ, -0x800000 ;  /* 0xff800000ffab7424 */ /* 0x000fe200078e00ff */
[----:B------:R-:W-:-:S02]  /*1b90*/  LOP3.LUT R5, R4, 0x90, RZ, 0xc0, !PT ;  /* 0x0000009004057812 */ /* 0x000fc400078ec0ff */
[----:B------:R-:W-:Y:S02]  /*1ba0*/  CS2R R28, SRZ ;  /* 0x00000000001c7805 */ /* 0x000fe4000001ff00 */
[----:B------:R-:W-:Y:S01]  /*1bb0*/  IADD3 R4, P2, R151, 0x2, RZ ;  /* 0x0000000297047810 */ /* 0x000fe20007f5e0ff */
[----:B------:R-:W3:Y:S01]  /*1bc0*/  LDC.64 R24, c[0x0][0x220] ;  /* 0x00008800ff187b82 */ /* 0x000ee20000000a00 */
[----:B------:R-:W-:Y:S01]  /*1bd0*/  LOP3.LUT R158, R5, 0x17e, R10, 0x78, !PT ;  /* 0x0000017e059e7812 */ /* 0x000fe200078e780a */
[----:B0-----:R-:W-:Y:S01]  /*1be0*/  IMAD R116, R3, R116, RZ ;  /* 0x0000007403747224 */ /* 0x001fe200078e02ff */
[----:B------:R-:W-:Y:S02]  /*1bf0*/  R2UR UR6, R4 ;  /* 0x00000000040672ca */ /* 0x000fe400000e0000 */
[----:B------:R-:W-:Y:S02]  /*1c00*/  CS2R R30, SRZ ;  /* 0x00000000001e7805 */ /* 0x000fe4000001ff00 */
[----:B------:R-:W-:-:S02]  /*1c10*/  LOP3.LUT R4, R170, 0xf, RZ, 0xc0, !PT ;  /* 0x0000000faa047812 */ /* 0x000fc400078ec0ff */
[----:B------:R-:W-:Y:S02]  /*1c20*/  CS2R R32, SRZ ;  /* 0x0000000000207805 */ /* 0x000fe4000001ff00 */
[----:B------:R-:W-:Y:S01]  /*1c30*/  IADD3.X R11, R11, 0x40000040, RZ, P0, !PT ;  /* 0x400000400b0b7810 */ /* 0x000fe200007fe4ff */
[----:B------:R-:W0:Y:S01]  /*1c40*/  LDC R27, c[0x0][0x268] ;  /* 0x00009a00ff1b7b82 */ /* 0x000e220000000800 */
[----:B------:R-:W-:Y:S01]  /*1c50*/  SHF.R.U32.HI R5, RZ, 0x4, R170 ;  /* 0x00000004ff057819 */ /* 0x000fe200000116aa */
[----:B------:R-:W-:Y:S01]  /*1c60*/  IMAD R10, R4, R117, RZ ;  /* 0x00000075040a7224 */ /* 0x000fe200078e02ff */
[----:B------:R-:W-:Y:S01]  /*1c70*/  R2UR UR5, R11 ;  /* 0x000000000b0572ca */ /* 0x000fe200000e0000 */
[----:B-1----:R-:W-:Y:S01]  /*1c80*/  IMAD R21, R21, R12, RZ ;  /* 0x0000000c15157224 */ /* 0x002fe200078e02ff */
[----:B------:R-:W-:Y:S01]  /*1c90*/  SGXT.U32 R4, R5, 0x4 ;  /* 0x000000040504781a */ /* 0x000fe20000000000 */
[----:B------:R-:W-:Y:S01]  /*1ca0*/  IMAD.MOV.U32 R12, RZ, RZ, RZ ;  /* 0x000000ffff0c7224 */ /* 0x000fe200078e00ff */
[----:B------:R-:W-:Y:S01]  /*1cb0*/  LEA.HI R22, R23, R22, RZ, 0x1e ;  /* 0x0000001617167211 */ /* 0x000fe200078ff0ff */
[----:B------:R-:W1:Y:S01]  /*1cc0*/  LDC.64 R14, c[0x0][0x218] ;  /* 0x00008600ff0e7b82 */ /* 0x000e620000000a00 */
[----:B------:R-:W-:Y:S01]  /*1cd0*/  IMAD.SHL.U32 R5, R116, 0x2, RZ ;  /* 0x0000000274057824 */ /* 0x000fe200078e00ff */
[----:B------:R-:W-:Y:S01]  /*1ce0*/  CS2R R34, SRZ ;  /* 0x0000000000227805 */ /* 0x000fe2000001ff00 */
[----:B------:R-:W-:Y:S01]  /*1cf0*/  IMAD.SHL.U32 R11, R10, 0x2, RZ ;  /* 0x000000020a0b7824 */ /* 0x000fe200078e00ff */
[----:B------:R-:W-:Y:S01]  /*1d00*/  IADD3.X R12, R12, 0x40000000, RZ, P2, !PT ;  /* 0x400000000c0c7810 */ /* 0x000fe200017fe4ff */
[----:B--2---:R-:W-:Y:S01]  /*1d10*/  IMAD R8, R3, R8, RZ ;  /* 0x0000000803087224 */ /* 0x004fe200078e02ff */
[----:B------:R-:W-:Y:S01]  /*1d20*/  CS2R R36, SRZ ;  /* 0x0000000000247805 */ /* 0x000fe2000001ff00 */
[----:B------:R-:W-:Y:S01]  /*1d30*/  IMAD.SHL.U32 R114, R21, 0x2, RZ ;  /* 0x0000000215727824 */ /* 0x000fe200078e00ff */
[----:B---3--:R-:W-:Y:S01]  /*1d40*/  IADD3 R17, P2, P4, R11, R24, R5 ;  /* 0x000000180b117210 */ /* 0x008fe20007c5e005 */
[----:B------:R-:W-:Y:S01]  /*1d50*/  IMAD.SHL.U32 R115, R8, 0x2, RZ ;  /* 0x0000000208737824 */ /* 0x000fe200078e00ff */
[----:B------:R-:W-:Y:S01]  /*1d60*/  R2UR UR7, R12 ;  /* 0x000000000c0772ca */ /* 0x000fe200000e0000 */
[----:B------:R-:W-:Y:S01]  /*1d70*/  IMAD.HI R21, R21, 0x2, RZ ;  /* 0x0000000215157827 */ /* 0x000fe200078e02ff */
[----:B------:R-:W-:Y:S01]  /*1d80*/  LEA.HI R5, R170, 0x70, RZ, 0x1c ;  /* 0x00000070aa057811 */ /* 0x000fe200078fe0ff */
[----:B------:R-:W-:Y:S01]  /*1d90*/  UIADD3.64 UR8, UR4, 0x80, URZ ;  /* 0x0000008004087897 */ /* 0x000fe2000fffe03f */
[----:B------:R-:W-:Y:S01]  /*1da0*/  CS2R R38, SRZ ;  /* 0x0000000000267805 */ /* 0x000fe2000001ff00 */
[----:B------:R-:W-:Y:S01]  /*1db0*/  IMAD.HI R8, R8, 0x2, RZ ;  /* 0x0000000208087827 */ /* 0x000fe200078e02ff */
[----:B------:R-:W-:Y:S01]  /*1dc0*/  UIADD3.64 UR10, UR4, 0x100, URZ ;  /* 0x00000100040a7897 */ /* 0x000fe2000fffe03f */
[----:B------:R-:W-:-:S02]  /*1dd0*/  CS2R R40, SRZ ;  /* 0x0000000000287805 */ /* 0x000fc4000001ff00 */
[----:B------:R-:W-:Y:S01]  /*1de0*/  CS2R R42, SRZ ;  /* 0x00000000002a7805 */ /* 0x000fe2000001ff00 */
[-C--:B0-----:R-:W-:Y:S01]  /*1df0*/  IMAD R11, R4, R27.reuse, RZ ;  /* 0x0000001b040b7224 */ /* 0x081fe200078e02ff */
[----:B------:R-:W-:Y:S01]  /*1e00*/  LEA.HI R4, R170, 0x30, RZ, 0x1c ;  /* 0x00000030aa047811 */ /* 0x000fe200078fe0ff */
[----:B------:R-:W-:Y:S01]  /*1e10*/  IMAD.HI R116, R116, 0x2, RZ ;  /* 0x0000000274747827 */ /* 0x000fe200078e02ff */
[----:B------:R-:W-:Y:S01]  /*1e20*/  CS2R R44, SRZ ;  /* 0x00000000002c7805 */ /* 0x000fe2000001ff00 */
[----:B------:R-:W-:Y:S01]  /*1e30*/  UIADD3.64 UR58, UR6, 0x3e, URZ ;  /* 0x0000003e063a7897 */ /* 0x000fe2000fffe03f */
[----:B-1----:R-:W-:Y:S01]  /*1e40*/  IADD3 R114, P0, P1, R114, R14, R115 ;  /* 0x0000000e72727210 */ /* 0x002fe2000791e073 */
[----:B------:R-:W-:Y:S01]  /*1e50*/  IMAD R12, R27, 0x10, R11 ;  /* 0x000000101b0c7824 */ /* 0x000fe200078e020b */
[----:B------:R-:W-:Y:S01]  /*1e60*/  UIADD3.64 UR14, UR6, 0x4, URZ ;  /* 0x00000004060e7897 */ /* 0x000fe2000fffe03f */
[----:B------:R-:W-:Y:S01]  /*1e70*/  IMAD R13, R4, R27, RZ ;  /* 0x0000001b040d7224 */ /* 0x000fe200078e02ff */
[----:B------:R-:W-:Y:S01]  /*1e80*/  IADD3.X R115, R21, R15, R8, P0, P1 ;  /* 0x0000000f15737210 */ /* 0x000fe200007e2408 */
[----:B------:R-:W-:Y:S01]  /*1e90*/  IMAD.HI R10, R10, 0x2, RZ ;  /* 0x000000020a0a7827 */ /* 0x000fe200078e02ff */
[----:B------:R-:W-:-:S02]  /*1ea0*/  LEA.HI R8, R170, 0xb0, RZ, 0x1c ;  /* 0x000000b0aa087811 */ /* 0x000fc400078fe0ff */
[----:B------:R-:W-:Y:S02]  /*1eb0*/  CS2R R46, SRZ ;  /* 0x00000000002e7805 */ /* 0x000fe4000001ff00 */
[----:B------:R-:W-:Y:S01]  /*1ec0*/  LEA R112, P0, R11, R17, 0x1 ;  /* 0x000000110b707211 */ /* 0x000fe200078008ff */
[----:B------:R-:W-:Y:S01]  /*1ed0*/  IMAD R4, R27, 0x10, R12 ;  /* 0x000000101b047824 */ /* 0x000fe200078e020c */
[----:B------:R-:W-:Y:S01]  /*1ee0*/  IADD3.X R25, R10, R25, R116, P2, P4 ;  /* 0x000000190a197210 */ /* 0x000fe200017e8474 */
[----:B------:R-:W-:Y:S01]  /*1ef0*/  IMAD R14, R5, R27, RZ ;  /* 0x0000001b050e7224 */ /* 0x000fe200078e02ff */
[----:B------:R-:W-:Y:S01]  /*1f00*/  LEA.HI R10, R170, 0xf0, RZ, 0x1c ;  /* 0x000000f0aa0a7811 */ /* 0x000fe200078fe0ff */
[----:B------:R-:W-:Y:S01]  /*1f10*/  IMAD R5, R27, 0x20, R4 ;  /* 0x000000201b057824 */ /* 0x000fe200078e0204 */
[----:B------:R-:W-:Y:S01]  /*1f20*/  LEA R110, P1, R12, R17, 0x1 ;  /* 0x000000110c6e7211 */ /* 0x000fe200078208ff */
[----:B------:R-:W-:Y:S01]  /*1f30*/  IMAD R15, R8, R27, RZ ;  /* 0x0000001b080f7224 */ /* 0x000fe200078e02ff */
[----:B------:R-:W-:Y:S01]  /*1f40*/  LEA.HI.X.SX32 R113, R11, R25, 0x1, P0 ;  /* 0x000000190b717211 */ /* 0x000fe200000f0eff */
[----:B------:R-:W-:Y:S01]  /*1f50*/  IMAD R8, R27, 0x10, R5 ;  /* 0x000000101b087824 */ /* 0x000fe200078e0205 */
[----:B------:R-:W-:Y:S01]  /*1f60*/  LEA R108, P2, R13, R17, 0x1 ;  /* 0x000000110d6c7211 */ /* 0x000fe200078408ff */
[----:B------:R-:W-:Y:S01]  /*1f70*/  IMAD R16, R10, R27, RZ ;  /* 0x0000001b0a107224 */ /* 0x000fe200078e02ff */
[-C--:B------:R-:W-:Y:S01]  /*1f80*/  LEA.HI.X.SX32 R111, R12, R25.reuse, 0x1, P1 ;  /* 0x000000190c6f7211 */ /* 0x080fe200008f0eff */
[----:B------:R-:W-:Y:S01]  /*1f90*/  IMAD R10, R27, 0x10, R8 ;  /* 0x000000101b0a7824 */ /* 0x000fe200078e0208 */
[----:B------:R-:W-:Y:S01]  /*1fa0*/  LEA.HI.X.SX32 R109, R13, R25, 0x1, P2 ;  /* 0x000000190d6d7211 */ /* 0x000fe200010f0eff */
[----:B------:R-:W-:Y:S01]  /*1fb0*/  IMAD.IADD R153, R153, 0x1, R22 ;  /* 0x0000000199997824 */ /* 0x000fe200078e0216 */
[CC--:B------:R-:W-:Y:S01]  /*1fc0*/  LEA R100, P0, R4.reuse, R17.reuse, 0x1 ;  /* 0x0000001104647211 */ /* 0x0c0fe200078008ff */
[----:B------:R-:W-:Y:S01]  /*1fd0*/  IMAD R11, R27, 0x20, R10 ;  /* 0x000000201b0b7824 */ /* 0x000fe200078e020a */
[----:B------:R-:W-:Y:S01]  /*1fe0*/  LEA R98, P1, R5, R17, 0x1 ;  /* 0x0000001105627211 */ /* 0x000fe200078208ff */
[----:B------:R-:W-:Y:S01]  /*1ff0*/  IMAD R143, R9, 0x16, RZ ;  /* 0x00000016098f7824 */ /* 0x000fe200078e02ff */
[-C--:B------:R-:W-:Y:S01]  /*2000*/  LEA.HI.X.SX32 R101, R4, R25.reuse, 0x1, P0 ;  /* 0x0000001904657211 */ /* 0x080fe200000f0eff */
[----:B------:R-:W-:Y:S01]  /*2010*/  IMAD R12, R27, 0x10, R11 ;  /* 0x000000101b0c7824 */ /* 0x000fe200078e020b */
[----:B------:R-:W-:Y:S01]  /*2020*/  LEA.HI.X.SX32 R99, R5, R25, 0x1, P1 ;  /* 0x0000001905637211 */ /* 0x000fe200008f0eff */
[----:B------:R-:W-:Y:S01]  /*2030*/  IMAD R141, R9, 0x18, RZ ;  /* 0x00000018098d7824 */ /* 0x000fe200078e02ff */
[-C--:B------:R-:W-:Y:S01]  /*2040*/  LEA R106, P4, R14, R17.reuse, 0x1 ;  /* 0x000000110e6a7211 */ /* 0x080fe200078808ff */
[----:B------:R-:W-:Y:S01]  /*2050*/  IMAD R13, R27, 0x10, R12 ;  /* 0x000000101b0d7824 */ /* 0x000fe200078e020c */
[-C--:B------:R-:W-:Y:S01]  /*2060*/  LEA R96, P2, R8, R17.reuse, 0x1 ;  /* 0x0000001108607211 */ /* 0x080fe200078408ff */
[----:B------:R-:W-:Y:S01]  /*2070*/  IMAD R147, R9, 0x12, RZ ;  /* 0x0000001209937824 */ /* 0x000fe200078e02ff */
[-C--:B------:R-:W-:Y:S01]  /*2080*/  LEA R20, P1, R11, R17.reuse, 0x1 ;  /* 0x000000110b147211 */ /* 0x080fe200078208ff */
[----:B------:R-:W-:Y:S01]  /*2090*/  IMAD R4, R27, 0x20, R13 ;  /* 0x000000201b047824 */ /* 0x000fe200078e020d */
[-C--:B------:R-:W-:Y:S01]  /*20a0*/  LEA R102, P6, R16, R17.reuse, 0x1 ;  /* 0x0000001110667211 */ /* 0x080fe200078c08ff */
[----:B------:R-:W-:Y:S01]  /*20b0*/  IMAD R127, R9, 0xb, RZ ;  /* 0x0000000b097f7824 */ /* 0x000fe200078e02ff */
[-C--:B------:R-:W-:Y:S01]  /*20c0*/  LEA R22, P0, R10, R17.reuse, 0x1 ;  /* 0x000000110a167211 */ /* 0x080fe200078008ff */
[----:B------:R-:W-:Y:S01]  /*20d0*/  IMAD R5, R27, 0x10, R4 ;  /* 0x000000101b057824 */ /* 0x000fe200078e0204 */
[----:B------:R-:W-:Y:S01]  /*20e0*/  LEA R104, P5, R15, R17, 0x1 ;  /* 0x000000110f687211 */ /* 0x000fe200078a08ff */
[C---:B------:R-:W-:Y:S01]  /*20f0*/  IMAD R145, R9.reuse, 0x14, RZ ;  /* 0x0000001409917824 */ /* 0x040fe200078e02ff */
[-C--:B------:R-:W-:Y:S01]  /*2100*/  LEA.HI.X.SX32 R107, R14, R25.reuse, 0x1, P4 ;  /* 0x000000190e6b7211 */ /* 0x080fe200020f0eff */
[----:B------:R-:W-:Y:S01]  /*2110*/  IMAD R133, R9, 0xc, RZ ;  /* 0x0000000c09857824 */ /* 0x000fe200078e02ff */
[-C--:B------:R-:W-:Y:S01]  /*2120*/  LEA.HI.X.SX32 R97, R8, R25.reuse, 0x1, P2 ;  /* 0x0000001908617211 */ /* 0x080fe200010f0eff */
[----:B------:R-:W-:Y:S01]  /*2130*/  IMAD R8, R27, 0x10, R5 ;  /* 0x000000101b087824 */ /* 0x000fe200078e0205 */
[----:B------:R-:W-:Y:S01]  /*2140*/  LEA.HI.X.SX32 R21, R11, R25, 0x1, P1 ;  /* 0x000000190b157211 */ /* 0x000fe200008f0eff */
[C---:B------:R-:W-:Y:S01]  /*2150*/  IMAD R121, R9.reuse, 0x9, RZ ;  /* 0x0000000909797824 */ /* 0x040fe200078e02ff */
[-C--:B------:R-:W-:Y:S01]  /*2160*/  LEA R18, P2, R12, R17.reuse, 0x1 ;  /* 0x000000110c127211 */ /* 0x080fe200078408ff */
[C---:B------:R-:W-:Y:S01]  /*2170*/  IMAD R129, R9.reuse, 0x1c, RZ ;  /* 0x0000001c09817824 */ /* 0x040fe200078e02ff */
[----:B------:R-:W-:Y:S01]  /*2180*/  LEA R14, P1, R4, R17, 0x1 ;  /* 0x00000011040e7211 */ /* 0x000fe200078208ff */
[C---:B------:R-:W-:Y:S01]  /*2190*/  IMAD R123, R9.reuse, 0xa, RZ ;  /* 0x0000000a097b7824 */ /* 0x040fe200078e02ff */
[-C--:B------:R-:W-:Y:S01]  /*21a0*/  LEA.HI.X.SX32 R103, R16, R25.reuse, 0x1, P6 ;  /* 0x0000001910677211 */ /* 0x080fe200030f0eff */
[C---:B------:R-:W-:Y:S01]  /*21b0*/  IMAD R95, R9.reuse, 0x6, RZ ;  /* 0x00000006095f7824 */ /* 0x040fe200078e02ff */
[----:B------:R-:W-:Y:S01]  /*21c0*/  LEA.HI.X.SX32 R23, R10, R25, 0x1, P0 ;  /* 0x000000190a177211 */ /* 0x000fe200000f0eff */
[----:B------:R-:W-:Y:S01]  /*21d0*/  IMAD R93, R9, 0x5, RZ ;  /* 0x00000005095d7824 */ /* 0x000fe200078e02ff */
[----:B------:R-:W-:Y:S01]  /*21e0*/  LEA R16, P0, R13, R17, 0x1 ;  /* 0x000000110d107211 */ /* 0x000fe200078008ff */
[----:B------:R-:W-:Y:S01]  /*21f0*/  IMAD R131, R9, 0x1e, RZ ;  /* 0x0000001e09837824 */ /* 0x000fe200078e02ff */
[-C--:B------:R-:W-:Y:S01]  /*2200*/  LEA.HI.X.SX32 R105, R15, R25.reuse, 0x1, P5 ;  /* 0x000000190f697211 */ /* 0x080fe200028f0eff */
[C---:B------:R-:W-:Y:S01]  /*2210*/  IMAD R89, R9.reuse, 0x3, RZ ;  /* 0x0000000309597824 */ /* 0x040fe200078e02ff */
[-C--:B------:R-:W-:Y:S01]  /*2220*/  LEA.HI.X.SX32 R19, R12, R25.reuse, 0x1, P2 ;  /* 0x000000190c137211 */ /* 0x080fe200010f0eff */
[----:B------:R-:W-:Y:S01]  /*2230*/  IMAD R173, R9, 0xe, RZ ;  /* 0x0000000e09ad7824 */ /* 0x000fe200078e02ff */
[----:B------:R-:W-:Y:S01]  /*2240*/  LEA.HI.X.SX32 R15, R4, R25, 0x1, P1 ;  /* 0x00000019040f7211 */ /* 0x000fe200008f0eff */
[----:B------:R-:W-:Y:S01]  /*2250*/  IMAD.SHL.U32 R4, R88, 0x2, RZ ;  /* 0x0000000258047824 */ /* 0x000fe200078e00ff */
[-C--:B------:R-:W-:Y:S01]  /*2260*/  LEA R12, P2, R5, R17.reuse, 0x1 ;  /* 0x00000011050c7211 */ /* 0x080fe200078408ff */
[----:B------:R-:W-:Y:S01]  /*2270*/  IMAD R139, R9, 0x1a, RZ ;  /* 0x0000001a098b7824 */ /* 0x000fe200078e02ff */
[----:B------:R-:W-:Y:S01]  /*2280*/  LEA R10, P4, R8, R17, 0x1 ;  /* 0x00000011080a7211 */ /* 0x000fe200078808ff */
[----:B------:R-:W-:Y:S01]  /*2290*/  IMAD.IADD R167, R149, 0x1, R4 ;  /* 0x0000000195a77824 */ /* 0x000fe200078e0204 */
[-C--:B------:R-:W-:Y:S01]  /*22a0*/  LEA.HI.X.SX32 R17, R13, R25.reuse, 0x1, P0 ;  /* 0x000000190d117211 */ /* 0x080fe200000f0eff */
[----:B------:R-:W-:Y:S01]  /*22b0*/  IMAD R119, R9, 0x7, RZ ;  /* 0x0000000709777824 */ /* 0x000fe200078e02ff */
[-C--:B------:R-:W-:Y:S01]  /*22c0*/  IADD3 R142, P5, R143, R114.reuse, RZ ;  /* 0x000000728f8e7210 */ /* 0x080fe20007fbe0ff */
[----:B------:R-:W-:Y:S01]  /*22d0*/  IMAD R135, R9, 0xd, RZ ;  /* 0x0000000d09877824 */ /* 0x000fe200078e02ff */
[-C--:B------:R-:W-:Y:S01]  /*22e0*/  IADD3 R140, P0, R141, R114.reuse, RZ ;  /* 0x000000728d8c7210 */ /* 0x080fe20007f1e0ff */
[----:B------:R-:W-:Y:S01]  /*22f0*/  IMAD.U32 R120, RZ, RZ, UR8 ;  /* 0x00000008ff787e24 */ /* 0x000fe2000f8e00ff */
[----:B------:R-:W-:Y:S01]  /*2300*/  IADD3 R146, P1, R147, R114, RZ ;  /* 0x0000007293927210 */ /* 0x000fe20007f3e0ff */
[----:B------:R-:W-:Y:S01]  /*2310*/  IMAD.SHL.U32 R125, R9, 0x8, RZ ;  /* 0x00000008097d7824 */ /* 0x000fe200078e00ff */
[----:B------:R-:W-:Y:S01]  /*2320*/  LEA.HI.X.SX32 R13, R5, R25, 0x1, P2 ;  /* 0x00000019050d7211 */ /* 0x000fe200010f0eff */
[C---:B------:R-:W-:Y:S01]  /*2330*/  IMAD.SHL.U32 R5, R9.reuse, 0x2, RZ ;  /* 0x0000000209057824 */ /* 0x040fe200078e00ff */
[C---:B------:R-:W-:Y:S01]  /*2340*/  LOP3.LUT R88, R4.reuse, 0x10, RZ, 0x3c, !PT ;  /* 0x0000001004587812 */ /* 0x040fe200078e3cff */
[----:B------:R-:W-:Y:S01]  /*2350*/  IMAD.U32 R120, RZ, RZ, UR10 ;  /* 0x0000000aff787e24 */ /* 0x000fe2000f8e00ff */
[C---:B------:R-:W-:Y:S01]  /*2360*/  LOP3.LUT R164, R4.reuse, 0x20, RZ, 0x3c, !PT ;  /* 0x0000002004a47812 */ /* 0x040fe200078e3cff */
[C---:B------:R-:W-:Y:S01]  /*2370*/  IMAD R175, R9.reuse, 0xf, RZ ;  /* 0x0000000f09af7824 */ /* 0x040fe200078e02ff */
[C---:B------:R-:W-:Y:S01]  /*2380*/  LOP3.LUT R90, R4.reuse, 0x30, RZ, 0x3c, !PT ;  /* 0x00000030045a7812 */ /* 0x040fe200078e3cff */
[----:B------:R-:W-:Y:S01]  /*2390*/  IMAD.SHL.U32 R91, R9, 0x4, RZ ;  /* 0x00000004095b7824 */ /* 0x000fe200078e00ff */
[C---:B------:R-:W-:Y:S01]  /*23a0*/  LOP3.LUT R162, R4.reuse, 0x40, RZ, 0x3c, !PT ;  /* 0x0000004004a27812 */ /* 0x040fe200078e3cff */
[----:B------:R-:W-:Y:S01]  /*23b0*/  IMAD.MOV.U32 R116, RZ, RZ, 0x3f800000 ;  /* 0x3f800000ff747424 */ /* 0x000fe200078e00ff */
[----:B------:R-:W-:-:S02]  /*23c0*/  LOP3.LUT R92, R4, 0x50, RZ, 0x3c, !PT ;  /* 0x00000050045c7812 */ /* 0x000fc400078e3cff */
[----:B------:R-:W-:Y:S02]  /*23d0*/  CS2R R26, SRZ ;  /* 0x00000000001a7805 */ /* 0x000fe4000001ff00 */
[C---:B------:R-:W-:Y:S02]  /*23e0*/  LOP3.LUT R160, R4.reuse, 0x60, RZ, 0x3c, !PT ;  /* 0x0000006004a07812 */ /* 0x040fe400078e3cff */
[----:B------:R-:W-:Y:S02]  /*23f0*/  CS2R R48, SRZ ;  /* 0x0000000000307805 */ /* 0x000fe4000001ff00 */
[----:B------:R-:W-:Y:S02]  /*2400*/  LEA.HI.X.SX32 R143, R127, R115, 0x1, P5 ;  /* 0x000000737f8f7211 */ /* 0x000fe400028f0eff */
[----:B------:R-:W-:Y:S02]  /*2410*/  CS2R R50, SRZ ;  /* 0x0000000000327805 */ /* 0x000fe4000001ff00 */
[----:B------:R-:W-:-:S02]  /*2420*/  LOP3.LUT R4, R4, 0x70, RZ, 0x3c, !PT ;  /* 0x0000007004047812 */ /* 0x000fc400078e3cff */
[----:B------:R-:W-:Y:S02]  /*2430*/  CS2R R52, SRZ ;  /* 0x0000000000347805 */ /* 0x000fe4000001ff00 */
[-C--:B------:R-:W-:Y:S02]  /*2440*/  IADD3 R144, P6, R145, R114.reuse, RZ ;  /* 0x0000007291907210 */ /* 0x080fe40007fde0ff */
[----:B------:R-:W-:Y:S02]  /*2450*/  CS2R R54, SRZ ;  /* 0x0000000000367805 */ /* 0x000fe4000001ff00 */
[-C--:B------:R-:W-:Y:S01]  /*2460*/  IADD3 R128, P5, R133, R114.reuse, RZ ;  /* 0x0000007285807210 */ /* 0x080fe20007fbe0ff */
[----:B------:R-:W-:Y:S01]  /*2470*/  IMAD.IADD R159, R149, 0x1, R4 ;  /* 0x00000001959f7824 */ /* 0x000fe200078e0204 */
[----:B------:R-:W-:Y:S01]  /*2480*/  LEA.HI.X.SX32 R141, R133, R115, 0x1, P0 ;  /* 0x00000073858d7211 */ /* 0x000fe200000f0eff */
[----:B------:R-:W-:Y:S01]  /*2490*/  IMAD.U32 R4, RZ, RZ, UR58 ;  /* 0x0000003aff047e24 */ /* 0x000fe2000f8e00ff */
[----:B------:R-:W-:-:S02]  /*24a0*/  LEA R122, P0, R9, R114, 0x2 ;  /* 0x00000072097a7211 */ /* 0x000fc400078010ff */
[----:B------:R-:W-:Y:S02]  /*24b0*/  CS2R R56, SRZ ;  /* 0x0000000000387805 */ /* 0x000fe4000001ff00 */
[----:B------:R-:W-:Y:S01]  /*24c0*/  LEA.HI.X.SX32 R147, R121, R115, 0x1, P1 ;  /* 0x0000007379937211 */ /* 0x000fe200008f0eff */
[----:B------:R-:W-:Y:S01]  /*24d0*/  IMAD.U32 R121, RZ, RZ, UR9 ;  /* 0x00000009ff797e24 */ /* 0x000fe2000f8e00ff */
[----:B------:R-:W-:Y:S01]  /*24e0*/  LEA.HI.X.SX32 R11, R8, R25, 0x1, P4 ;  /* 0x00000019080b7211 */ /* 0x000fe200020f0eff */
[----:B------:R-:W-:Y:S01]  /*24f0*/  IMAD.U32 R121, RZ, RZ, UR11 ;  /* 0x0000000bff797e24 */ /* 0x000fe2000f8e00ff */
[-C--:B------:R-:W-:Y:S01]  /*2500*/  IADD3 R134, P1, R129, R114.reuse, RZ ;  /* 0x0000007281867210 */ /* 0x080fe20007f3e0ff */
[----:B------:R-:W-:Y:S01]  /*2510*/  UIADD3.64 UR10, UR6, 0x2, URZ ;  /* 0x00000002060a7897 */ /* 0x000fe2000fffe03f */
[C---:B------:R-:W-:Y:S01]  /*2520*/  IADD3 R136, P4, R123.reuse, R114, RZ ;  /* 0x000000727b887210 */ /* 0x040fe20007f9e0ff */
[----:B------:R-:W-:Y:S01]  /*2530*/  IMAD.MOV.U32 R8, RZ, RZ, 0x3f800000 ;  /* 0x3f800000ff087424 */ /* 0x000fe200078e00ff */
[----:B------:R-:W-:-:S02]  /*2540*/  LEA.HI.X.SX32 R145, R123, R115, 0x1, P6 ;  /* 0x000000737b917211 */ /* 0x000fc400030f0eff */
[----:B------:R-:W-:Y:S02]  /*2550*/  CS2R R24, SRZ ;  /* 0x0000000000187805 */ /* 0x000fe4000001ff00 */
[-C--:B------:R-:W-:Y:S02]  /*2560*/  LEA.HI.X.SX32 R129, R95, R115.reuse, 0x1, P5 ;  /* 0x000000735f817211 */ /* 0x080fe400028f0eff */
[----:B------:R-:W-:Y:S02]  /*2570*/  CS2R R58, SRZ ;  /* 0x00000000003a7805 */ /* 0x000fe4000001ff00 */
[CC--:B------:R-:W-:Y:S02]  /*2580*/  IADD3 R124, P5, R5.reuse, R114.reuse, RZ ;  /* 0x00000072057c7210 */ /* 0x0c0fe40007fbe0ff */
[----:B------:R-:W-:Y:S02]  /*2590*/  CS2R R60, SRZ ;  /* 0x00000000003c7805 */ /* 0x000fe4000001ff00 */
[----:B------:R-:W-:Y:S01]  /*25a0*/  LEA.HI.X.SX32 R123, R5, R115, 0x1, P0 ;  /* 0x00000073057b7211 */ /* 0x000fe200000f0eff */
[----:B------:R-:W-:Y:S01]  /*25b0*/  IMAD.U32 R5, RZ, RZ, UR59 ;  /* 0x0000003bff057e24 */ /* 0x000fe2000f8e00ff */
[----:B------:R-:W-:Y:S01]  /*25c0*/  UIADD3.64 UR58, UR6, 0x40, URZ ;  /* 0x00000040063a7897 */ /* 0x000fe2000fffe03f */
[----:B------:R-:W-:-:S02]  /*25d0*/  IADD3 R130, P6, R95, R114, RZ ;  /* 0x000000725f827210 */ /* 0x000fc40007fde0ff */
[----:B------:R-:W-:Y:S02]  /*25e0*/  CS2R R62, SRZ ;  /* 0x00000000003e7805 */ /* 0x000fe4000001ff00 */
[-C--:B------:R-:W-:Y:S02]  /*25f0*/  LEA.HI.X.SX32 R137, R93, R115.reuse, 0x1, P4 ;  /* 0x000000735d897211 */ /* 0x080fe400020f0eff */
[----:B------:R-:W-:Y:S02]  /*2600*/  CS2R R64, SRZ ;  /* 0x0000000000407805 */ /* 0x000fe4000001ff00 */
[-C--:B------:R-:W-:Y:S01]  /*2610*/  IADD3 R132, P4, R131, R114.reuse, RZ ;  /* 0x0000007283847210 */ /* 0x080fe20007f9e0ff */
[----:B------:R-:W-:Y:S01]  /*2620*/  IMAD.U32 R4, RZ, RZ, UR58 ;  /* 0x0000003aff047e24 */ /* 0x000fe2000f8e00ff */
[----:B------:R-:W-:Y:S01]  /*2630*/  LEA.HI.X.SX32 R131, R89, R115, 0x1, P6 ;  /* 0x0000007359837211 */ /* 0x000fe200030f0eff */
[----:B------:R-:W-:Y:S01]  /*2640*/  IMAD.U32 R5, RZ, RZ, UR59 ;  /* 0x0000003bff057e24 */ /* 0x000fe2000f8e00ff */
[----:B------:R-:W-:Y:S01]  /*2650*/  UIADD3.64 UR58, UR6, 0x42, URZ ;  /* 0x00000042063a7897 */ /* 0x000fe2000fffe03f */
[----:B------:R-:W-:-:S02]  /*2660*/  IADD3 R126, P6, R173, R114, RZ ;  /* 0x00000072ad7e7210 */ /* 0x000fc40007fde0ff */
[----:B------:R-:W-:Y:S02]  /*2670*/  CS2R R66, SRZ ;  /* 0x0000000000427805 */ /* 0x000fe4000001ff00 */
[-C--:B------:R-:W-:Y:S02]  /*2680*/  IADD3 R138, P2, R139, R114.reuse, RZ ;  /* 0x000000728b8a7210 */ /* 0x080fe40007f5e0ff */
[----:B------:R-:W-:Y:S02]  /*2690*/  CS2R R68, SRZ ;  /* 0x0000000000447805 */ /* 0x000fe4000001ff00 */
[-C--:B------:R-:W-:Y:S01]  /*26a0*/  LEA.HI.X.SX32 R127, R119, R115.reuse, 0x1, P6 ;  /* 0x00000073777f7211 */ /* 0x080fe200030f0eff */
[----:B------:R-:W-:Y:S01]  /*26b0*/  IMAD.U32 R4, RZ, RZ, UR58 ;  /* 0x0000003aff047e24 */ /* 0x000fe2000f8e00ff */
[----:B------:R-:W-:Y:S01]  /*26c0*/  LEA.HI.X.SX32 R139, R135, R115, 0x1, P2 ;  /* 0x00000073878b7211 */ /* 0x000fe200010f0eff */
[----:B------:R-:W-:Y:S01]  /*26d0*/  IMAD.U32 R5, RZ, RZ, UR59 ;  /* 0x0000003bff057e24 */ /* 0x000fe2000f8e00ff */
[----:B------:R-:W-:Y:S01]  /*26e0*/  UIADD3.64 UR58, UR6, 0x44, URZ ;  /* 0x00000044063a7897 */ /* 0x000fe2000fffe03f */
[----:B------:R-:W-:-:S02]  /*26f0*/  LEA R118, P6, R9, R114, 0x4 ;  /* 0x0000007209767211 */ /* 0x000fc400078c20ff */
[----:B------:R-:W-:Y:S02]  /*2700*/  CS2R R70, SRZ ;  /* 0x0000000000467805 */ /* 0x000fe4000001ff00 */
[----:B------:R-:W-:Y:S02]  /*2710*/  LEA R120, P2, R9, R114, 0x3 ;  /* 0x0000007209787211 */ /* 0x000fe400078418ff */
[----:B------:R-:W-:Y:S02]  /*2720*/  CS2R R72, SRZ ;  /* 0x0000000000487805 */ /* 0x000fe4000001ff00 */
[----:B------:R-:W-:Y:S01]  /*2730*/  LEA.HI.X.SX32 R119, R125, R115, 0x1, P6 ;  /* 0x000000737d777211 */ /* 0x000fe200030f0eff */
[----:B------:R-:W-:Y:S01]  /*2740*/  IMAD.U32 R4, RZ, RZ, UR58 ;  /* 0x0000003aff047e24 */ /* 0x000fe2000f8e00ff */
[----:B------:R-:W-:Y:S01]  /*2750*/  SHF.R.U32.HI R170, RZ, 0x5, R170 ;  /* 0x00000005ffaa7819 */ /* 0x000fe200000116aa */
[----:B------:R-:W-:Y:S01]  /*2760*/  IMAD.U32 R5, RZ, RZ, UR59 ;  /* 0x0000003bff057e24 */ /* 0x000fe2000f8e00ff */
[----:B------:R-:W-:Y:S01]  /*2770*/  UIADD3.64 UR58, UR6, 0xbe, URZ ;  /* 0x000000be063a7897 */ /* 0x000fe2000fffe03f */
[----:B------:R-:W-:-:S02]  /*2780*/  CS2R R74, SRZ ;  /* 0x00000000004a7805 */ /* 0x000fc4000001ff00 */
[----:B------:R-:W-:Y:S02]  /*2790*/  CS2R R76, SRZ ;  /* 0x00000000004c7805 */ /* 0x000fe4000001ff00 */
[----:B------:R-:W-:Y:S02]  /*27a0*/  CS2R R78, SRZ ;  /* 0x00000000004e7805 */ /* 0x000fe4000001ff00 */
[----:B------:R-:W-:Y:S02]  /*27b0*/  CS2R R80, SRZ ;  /* 0x0000000000507805 */ /* 0x000fe4000001ff00 */
[----:B------:R-:W-:Y:S01]  /*27c0*/  CS2R R82, SRZ ;  /* 0x0000000000527805 */ /* 0x000fe2000001ff00 */
[----:B------:R-:W-:Y:S01]  /*27d0*/  IMAD.U32 R4, RZ, RZ, UR58 ;  /* 0x0000003aff047e24 */ /* 0x000fe2000f8e00ff */
[----:B------:R-:W-:Y:S01]  /*27e0*/  CS2R R84, SRZ ;  /* 0x0000000000547805 */ /* 0x000fe2000001ff00 */
[----:B------:R-:W-:Y:S01]  /*27f0*/  IMAD.U32 R5, RZ, RZ, UR59 ;  /* 0x0000003bff057e24 */ /* 0x000fe2000f8e00ff */
[----:B------:R-:W-:Y:S01]  /*2800*/  UIADD3.64 UR58, UR6, 0xc0, URZ ;  /* 0x000000c0063a7897 */ /* 0x000fe2000fffe03f */
[----:B------:R-:W-:Y:S01]  /*2810*/  CS2R R86, SRZ ;  /* 0x0000000000567805 */ /* 0x000fe2000001ff00 */
[----:B------:R-:W-:Y:S01]  /*2820*/  VIADD R166, R153, 0x8 ;  /* 0x0000000899a67836 */ /* 0x000fe20000000000 */
[-C--:B------:R-:W-:Y:S01]  /*2830*/  LEA.HI.X.SX32 R135, R173, R115.reuse, 0x1, P1 ;  /* 0x00000073ad877211 */ /* 0x080fe200008f0eff */
[----:B------:R-:W-:Y:S01]  /*2840*/  IMAD.IADD R165, R149, 0x1, R88 ;  /* 0x0000000195a57824 */ /* 0x000fe200078e0258 */
[-C--:B------:R-:W-:Y:S01]  /*2850*/  LEA.HI.X.SX32 R133, R175, R115.reuse, 0x1, P4 ;  /* 0x00000073af857211 */ /* 0x080fe200020f0eff */
[----:B------:R-:W-:Y:S01]  /*2860*/  IMAD.U32 R4, RZ, RZ, UR58 ;  /* 0x0000003aff047e24 */ /* 0x000fe2000f8e00ff */
[-C--:B------:R-:W-:Y:S01]  /*2870*/  LEA.HI.X.SX32 R121, R91, R115.reuse, 0x1, P2 ;  /* 0x000000735b797211 */ /* 0x080fe200010f0eff */
[----:B------:R-:W-:Y:S01]  /*2880*/  IMAD.U32 R5, RZ, RZ, UR59 ;  /* 0x0000003bff057e24 */ /* 0x000fe2000f8e00ff */
[----:B------:R-:W-:Y:S01]  /*2890*/  UIADD3.64 UR58, UR6, 0xc2, URZ ;  /* 0x000000c2063a7897 */ /* 0x000fe2000fffe03f */
[----:B------:R-:W-:Y:S01]  /*28a0*/  IMAD.IADD R164, R149, 0x1, R164 ;  /* 0x0000000195a47824 */ /* 0x000fe200078e02a4 */
[----:B------:R-:W-:Y:S01]  /*28b0*/  LEA.HI.X.SX32 R125, R9, R115, 0x1, P5 ;  /* 0x00000073097d7211 */ /* 0x000fe200028f0eff */
[C---:B------:R-:W-:Y:S01]  /*28c0*/  IMAD.IADD R163, R149.reuse, 0x1, R90 ;  /* 0x0000000195a37824 */ /* 0x040fe200078e025a */
[----:B------:R-:W-:Y:S01]  /*28d0*/  UMOV UR57, 0x40000040 ;  /* 0x4000004000397882 */ /* 0x000fe20000000000 */
[C---:B------:R-:W-:Y:S01]  /*28e0*/  IMAD.IADD R162, R149.reuse, 0x1, R162 ;  /* 0x0000000195a27824 */ /* 0x040fe200078e02a2 */
[----:B------:R-:W-:Y:S01]  /*28f0*/  UIADD3.64 UR8, UR4, 0x180, URZ ;  /* 0x0000018004087897 */ /* 0x000fe2000fffe03f */
[----:B------:R-:W-:Y:S01]  /*2900*/  IMAD.U32 R4, RZ, RZ, UR58 ;  /* 0x0000003aff047e24 */ /* 0x000fe2000f8e00ff */
[----:B------:R-:W-:Y:S01]  /*2910*/  UIADD3.64 UR12, UR4, 0x200, URZ ;  /* 0x00000200040c7897 */ /* 0x000fe2000fffe03f */
[----:B------:R-:W-:Y:S01]  /*2920*/  IMAD.U32 R5, RZ, RZ, UR59 ;  /* 0x0000003bff057e24 */ /* 0x000fe2000f8e00ff */
[----:B------:R-:W-:Y:S01]  /*2930*/  UIADD3.64 UR58, UR6, 0xc4, URZ ;  /* 0x000000c4063a7897 */ /* 0x000fe2000fffe03f */
[C---:B------:R-:W-:Y:S01]  /*2940*/  IMAD.IADD R161, R149.reuse, 0x1, R92 ;  /* 0x0000000195a17824 */ /* 0x040fe200078e025c */
[----:B------:R-:W-:Y:S01]  /*2950*/  UIADD3.64 UR16, UR4, 0x280, URZ ;  /* 0x0000028004107897 */ /* 0x000fe2000fffe03f */
[C---:B------:R-:W-:Y:S01]  /*2960*/  IMAD.IADD R160, R149.reuse, 0x1, R160 ;  /* 0x0000000195a07824 */ /* 0x040fe200078e02a0 */
[----:B------:R-:W-:Y:S01]  /*2970*/  UIADD3.64 UR20, UR4, 0x300, URZ ;  /* 0x0000030004147897 */ /* 0x000fe2000fffe03f */
[----:B------:R-:W-:Y:S01]  /*2980*/  IMAD.IADD R158, R149, 0x1, R158 ;  /* 0x00000001959e7824 */ /* 0x000fe200078e029e */
[----:B------:R-:W-:Y:S01]  /*2990*/  UIADD3.64 UR24, UR4, 0x380, URZ ;  /* 0x0000038004187897 */ /* 0x000fe2000fffe03f */
[----:B------:R-:W-:Y:S01]  /*29a0*/  IMAD.U32 R4, RZ, RZ, UR58 ;  /* 0x0000003aff047e24 */ /* 0x000fe2000f8e00ff */
        /* <DEDUP_REMOVED lines=14> */
[----:B------:R-:W-:-:S02]  /*2a90*/  UIADD3.64 UR48, UR4, 0x680, URZ ;  /* 0x0000068004307897 */ /* 0x000fc4000fffe03f */
[----:B------:R-:W-:Y:S02]  /*2aa0*/  UIADD3.64 UR52, UR4, 0x700, URZ ;  /* 0x0000070004347897 */ /* 0x000fe4000fffe03f */
[----:B------:R-:W-:Y:S01]  /*2ab0*/  IMAD.U32 R4, RZ, RZ, UR58 ;  /* 0x0000003aff047e24 */ /* 0x000fe2000f8e00ff */
[----:B------:R-:W-:Y:S01]  /*2ac0*/  UIADD3.64 UR10, UR6, 0x7e, URZ ;  /* 0x0000007e060a7897 */ /* 0x000fe2000fffe03f */
[----:B------:R-:W-:Y:S01]  /*2ad0*/  IMAD.U32 R5, RZ, RZ, UR59 ;  /* 0x0000003bff057e24 */ /* 0x000fe2000f8e00ff */
[----:B------:R-:W-:Y:S02]  /*2ae0*/  UIADD3.64 UR58, UR6, 0x142, URZ ;  /* 0x00000142063a7897 */ /* 0x000fe4000fffe03f */
[----:B------:R-:W-:Y:S02]  /*2af0*/  UIADD3.64 UR14, UR6, 0x80, URZ ;  /* 0x00000080060e7897 */ /* 0x000fe4000fffe03f */
[----:B------:R-:W-:Y:S02]  /*2b00*/  UIADD3.64 UR18, UR6, 0x82, URZ ;  /* 0x0000008206127897 */ /* 0x000fe4000fffe03f */
[----:B------:R-:W-:Y:S01]  /*2b10*/  IMAD.U32 R4, RZ, RZ, UR58 ;  /* 0x0000003aff047e24 */ /* 0x000fe2000f8e00ff */
[----:B------:R-:W-:Y:S01]  /*2b20*/  UIADD3.64 UR22, UR6, 0x84, URZ ;  /* 0x0000008406167897 */ /* 0x000fe2000fffe03f */
[----:B------:R-:W-:Y:S01]  /*2b30*/  IMAD.U32 R5, RZ, RZ, UR59 ;  /* 0x0000003bff057e24 */ /* 0x000fe2000f8e00ff */
[----:B------:R-:W-:-:S02]  /*2b40*/  UIADD3.64 UR58, UR6, 0x144, URZ ;  /* 0x00000144063a7897 */ /* 0x000fc4000fffe03f */
[----:B------:R-:W-:Y:S02]  /*2b50*/  UIADD3.64 UR26, UR6, 0xfe, URZ ;  /* 0x000000fe061a7897 */ /* 0x000fe4000fffe03f */
[----:B------:R-:W-:Y:S02]  /*2b60*/  UIADD3.64 UR30, UR6, 0x100, URZ ;  /* 0x00000100061e7897 */ /* 0x000fe4000fffe03f */
[----:B------:R-:W-:Y:S01]  /*2b70*/  IMAD.U32 R4, RZ, RZ, UR58 ;  /* 0x0000003aff047e24 */ /* 0x000fe2000f8e00ff */
[----:B------:R-:W-:Y:S01]  /*2b80*/  UIADD3.64 UR34, UR6, 0x102, URZ ;  /* 0x0000010206227897 */ /* 0x000fe2000fffe03f */
[----:B------:R-:W-:Y:S01]  /*2b90*/  IMAD.U32 R5, RZ, RZ, UR59 ;  /* 0x0000003bff057e24 */ /* 0x000fe2000f8e00ff */
[----:B------:R-:W-:Y:S02]  /*2ba0*/  UIADD3.64 UR58, UR6, 0x1be, URZ ;  /* 0x000001be063a7897 */ /* 0x000fe4000fffe03f */
[----:B------:R-:W-:Y:S02]  /*2bb0*/  UIADD3.64 UR38, UR6, 0x104, URZ ;  /* 0x0000010406267897 */ /* 0x000fe4000fffe03f */
[----:B------:R-:W-:-:S02]  /*2bc0*/  UIADD3.64 UR42, UR6, 0x17e, URZ ;  /* 0x0000017e062a7897 */ /* 0x000fc4000fffe03f */
[----:B------:R-:W-:Y:S01]  /*2bd0*/  IMAD.U32 R4, RZ, RZ, UR58 ;  /* 0x0000003aff047e24 */ /* 0x000fe2000f8e00ff */
[----:B------:R-:W-:Y:S01]  /*2be0*/  UIADD3.64 UR46, UR6, 0x180, URZ ;  /* 0x00000180062e7897 */ /* 0x000fe2000fffe03f */
[----:B------:R-:W-:Y:S01]  /*2bf0*/  IMAD.U32 R5, RZ, RZ, UR59 ;  /* 0x0000003bff057e24 */ /* 0x000fe2000f8e00ff */
[----:B------:R-:W-:Y:S02]  /*2c00*/  UIADD3.64 UR58, UR6, 0x1c0, URZ ;  /* 0x000001c0063a7897 */ /* 0x000fe4000fffe03f */
[----:B------:R-:W-:Y:S02]  /*2c10*/  UIADD3.64 UR50, UR6, 0x182, URZ ;  /* 0x0000018206327897 */ /* 0x000fe4000fffe03f */
[----:B------:R-:W-:Y:S02]  /*2c20*/  UIADD3.64 UR54, UR6, 0x184, URZ ;  /* 0x0000018406367897 */ /* 0x000fe4000fffe03f */
[----:B------:R-:W-:Y:S02]  /*2c30*/  IMAD.U32 R4, RZ, RZ, UR58 ;  /* 0x0000003aff047e24 */ /* 0x000fe4000f8e00ff */
[----:B------:R-:W-:Y:S01]  /*2c40*/  IMAD.U32 R5, RZ, RZ, UR59 ;  /* 0x0000003bff057e24 */ /* 0x000fe2000f8e00ff */
[----:B------:R-:W-:-:S06]  /*2c50*/  UIADD3.64 UR58, UR6, 0x1c2, URZ ;  /* 0x000001c2063a7897 */ /* 0x000fcc000fffe03f */
[----:B------:R-:W-:Y:S02]  /*2c60*/  IMAD.U32 R4, RZ, RZ, UR58 ;  /* 0x0000003aff047e24 */ /* 0x000fe4000f8e00ff */
[----:B------:R-:W-:Y:S01]  /*2c70*/  IMAD.U32 R5, RZ, RZ, UR59 ;  /* 0x0000003bff057e24 */ /* 0x000fe2000f8e00ff */
[----:B------:R-:W-:-:S06]  /*2c80*/  UIADD3.64 UR58, UR6, 0x1c4, URZ ;  /* 0x000001c4063a7897 */ /* 0x000fcc000fffe03f */
[----:B------:R-:W-:Y:S02]  /*2c90*/  IMAD.U32 R4, RZ, RZ, UR58 ;  /* 0x0000003aff047e24 */ /* 0x000fe4000f8e00ff */
[----:B------:R-:W-:-:S07]  /*2ca0*/  IMAD.U32 R5, RZ, RZ, UR59 ;  /* 0x0000003bff057e24 */ /* 0x000fce000f8e00ff */
.L_x_1:
[C---:B------:R-:W-:Y:S01]  /*2cb0*/  IMAD.WIDE R92, R169.reuse, 0x2, R130 ;  /* 0x00000002a95c7825 */ /* 0x040fe200078e0282 */
[----:B------:R-:W-:Y:S02]  /*2cc0*/  MOV R189, UR51 ;  /* 0x0000003300bd7c02 */ /* 0x000fe40008000f00 */
[----:B------:R-:W-:Y:S01]  /*2cd0*/  MOV R191, UR50 ;  /* 0x0000003200bf7c02 */ /* 0x000fe20008000f00 */
[C---:B------:R-:W-:Y:S01]  /*2ce0*/  IMAD.WIDE R4, R169.reuse, 0x2, R114 ;  /* 0x00000002a9047825 */ /* 0x040fe200078e0272 */
[----:B------:R0:W2:Y:S01]  /*2cf0*/  LDG.E.U16 R190, desc[UR60][R92.64] ;  /* 0x0000003c5cbe7981 */ /* 0x0000a2000c1e1500 */
[----:B------:R-:W-:Y:S02]  /*2d00*/  MOV R193, UR49 ;  /* 0x0000003100c17c02 */ /* 0x000fe40008000f00 */
[----:B------:R-:W-:Y:S01]  /*2d10*/  IMAD.WIDE R88, R169, 0x2, R124 ;  /* 0x00000002a9587825 */ /* 0x000fe200078e027c */
[----:B------:R-:W3:Y:S01]  /*2d20*/  LDG.E.U16 R186, desc[UR60][R4.64] ;  /* 0x0000003c04ba7981 */ /* 0x000ee2000c1e1500 */
[----:B------:R-:W-:-:S02]  /*2d30*/  MOV R195, UR48 ;  /* 0x0000003000c37c02 */ /* 0x000fc40008000f00 */
[C---:B------:R-:W-:Y:S01]  /*2d40*/  IMAD.WIDE R94, R169.reuse, 0x2, R120 ;  /* 0x00000002a95e7825 */ /* 0x040fe200078e0278 */
[----:B------:R1:W4:Y:S01]  /*2d50*/  LDG.E.U16 R188, desc[UR60][R88.64] ;  /* 0x0000003c58bc7981 */ /* 0x000322000c1e1500 */
[----:B------:R-:W-:Y:S02]  /*2d60*/  MOV R196, UR55 ;  /* 0x0000003700c47c02 */ /* 0x000fe40008000f00 */
[C---:B------:R-:W-:Y:S01]  /*2d70*/  IMAD.WIDE R176, R169.reuse, 0x2, R118 ;  /* 0x00000002a9b07825 */ /* 0x040fe200078e0276 */
[----:B------:R5:W2:Y:S01]  /*2d80*/  LDG.E.U16 R187, desc[UR60][R94.64] ;  /* 0x0000003c5ebb7981 */ /* 0x000aa2000c1e1500 */
[----:B------:R-:W-:Y:S02]  /*2d90*/  MOV R197, UR54 ;  /* 0x0000003600c57c02 */ /* 0x000fe40008000f00 */
[----:B------:R-:W-:Y:S01]  /*2da0*/  IMAD.WIDE R178, R169, 0x2, R146 ;  /* 0x00000002a9b27825 */ /* 0x000fe200078e0292 */
[----:B------:R-:W4:Y:S01]  /*2db0*/  LDG.E.U16 R192, desc[UR60][R176.64] ;  /* 0x0000003cb0c07981 */ /* 0x000f22000c1e1500 */
[----:B------:R-:W-:-:S02]  /*2dc0*/  MOV R198, UR53 ;  /* 0x0000003500c67c02 */ /* 0x000fc40008000f00 */
[C---:B------:R-:W-:Y:S01]  /*2dd0*/  IMAD.WIDE R90, R169.reuse, 0x2, R122 ;  /* 0x00000002a95a7825 */ /* 0x040fe200078e027a */
[----:B------:R-:W-:Y:S01]  /*2de0*/  MOV R199, UR52 ;  /* 0x0000003400c77c02 */ /* 0x000fe20008000f00 */
[----:B------:R-:W2:Y:S02]  /*2df0*/  LDG.E.U16 R178, desc[UR60][R178.64] ;  /* 0x0000003cb2b27981 */ /* 0x000ea4000c1e1500 */
[C---:B------:R-:W-:Y:S02]  /*2e00*/  IMAD.WIDE R180, R169.reuse, 0x2, R144 ;  /* 0x00000002a9b47825 */ /* 0x040fe400078e0290 */
[----:B------:R5:W2:Y:S02]  /*2e10*/  LDG.E.U16 R173, desc[UR60][R90.64] ;  /* 0x0000003c5aad7981 */ /* 0x000aa4000c1e1500 */
[C---:B------:R-:W-:Y:S02]  /*2e20*/  IMAD.WIDE R182, R169.reuse, 0x2, R142 ;  /* 0x00000002a9b67825 */ /* 0x040fe400078e028e */
[----:B------:R-:W2:Y:S02]  /*2e30*/  LDG.E.U16 R181, desc[UR60][R180.64] ;  /* 0x0000003cb4b57981 */ /* 0x000ea4000c1e1500 */
[----:B------:R-:W-:-:S02]  /*2e40*/  IMAD.WIDE R184, R169, 0x2, R140 ;  /* 0x00000002a9b87825 */ /* 0x000fc400078e028c */
[----:B------:R-:W2:Y:S02]  /*2e50*/  LDG.E.U16 R182, desc[UR60][R182.64] ;  /* 0x0000003cb6b67981 */ /* 0x000ea4000c1e1500 */
[C---:B------:R-:W-:Y:S02]  /*2e60*/  IMAD.WIDE R174, R169.reuse, 0x2, R136 ;  /* 0x00000002a9ae7825 */ /* 0x040fe400078e0288 */
[----:B------:R-:W2:Y:S02]  /*2e70*/  LDG.E.U16 R185, desc[UR60][R184.64] ;  /* 0x0000003cb8b97981 */ /* 0x000ea4000c1e1500 */
[C---:B0-----:R-:W-:Y:S02]  /*2e80*/  IMAD.WIDE R92, R169.reuse, 0x2, R138 ;  /* 0x00000002a95c7825 */ /* 0x041fe400078e028a */
[----:B------:R-:W2:Y:S02]  /*2e90*/  LDG.E.U16 R174, desc[UR60][R174.64] ;  /* 0x0000003caeae7981 */ /* 0x000ea4000c1e1500 */
[----:B-1----:R-:W-:-:S02]  /*2ea0*/  IMAD.WIDE R88, R169, 0x2, R128 ;  /* 0x00000002a9587825 */ /* 0x002fc400078e0280 */
[----:B------:R-:W2:Y:S02]  /*2eb0*/  LDG.E.U16 R194, desc[UR60][R92.64] ;  /* 0x0000003c5cc27981 */ /* 0x000ea4000c1e1500 */
[----:B-----5:R-:W-:-:S04]  /*2ec0*/  IMAD.WIDE R94, R169, 0x2, R134 ;  /* 0x00000002a95e7825 */ /* 0x020fc800078e0286 */
[C---:B------:R-:W-:Y:S01]  /*2ed0*/  IMAD.WIDE R4, R169.reuse, 0x2, R132 ;  /* 0x00000002a9047825 */ /* 0x040fe200078e0284 */
[----:B------:R-:W5:Y:S03]  /*2ee0*/  LDG.E.U16 R175, desc[UR60][R88.64] ;  /* 0x0000003c58af7981 */ /* 0x000f66000c1e1500 */
[----:B------:R-:W-:Y:S01]  /*2ef0*/  IMAD.WIDE R90, R169, 0x2, R126 ;  /* 0x00000002a95a7825 */ /* 0x000fe200078e027e */
[----:B------:R-:W5:Y:S04]  /*2f00*/  LDG.E.U16 R177, desc[UR60][R94.64] ;  /* 0x0000003c5eb17981 */ /* 0x000f68000c1e1500 */
[----:B------:R-:W5:Y:S04]  /*2f10*/  LDG.E.U16 R176, desc[UR60][R90.64] ;  /* 0x0000003c5ab07981 */ /* 0x000f68000c1e1500 */
[----:B------:R-:W5:Y:S01]  /*2f20*/  LDG.E.U16 R4, desc[UR60][R4.64] ;  /* 0x0000003c04047981 */ /* 0x000f62000c1e1500 */
[----:B------:R-:W-:Y:S01]  /*2f30*/  BAR.SYNC.DEFER_BLOCKING 0x0 ;  /* 0x0000000000007b1d */ /* 0x000fe20000010000 */
[----:B------:R-:W-:-:S05]  /*2f40*/  R2UR UR58, R151 ;  /* 0x00000000973a72ca */ /* 0x000fca00000e0000 */
[----:B------:R-:W-:Y:S01]  /*2f50*/  UMOV UR59, 0x40000000 ;  /* 0x40000000003b7882 */ /* 0x000fe20000000000 */
[----:B------:R-:W-:Y:S02]  /*2f60*/  UIADD3.64 UR48, UR4, 0x80, URZ ;  /* 0x0000008004307897 */ /* 0x000fe4000fffe03f */
[----:B------:R-:W-:Y:S02]  /*2f70*/  UIADD3.64 UR50, UR6, 0x2, URZ ;  /* 0x0000000206327897 */ /* 0x000fe4000fffe03f */
[----:B------:R-:W-:Y:S02]  /*2f80*/  UIADD3.64 UR52, UR4, 0x100, URZ ;  /* 0x0000010004347897 */ /* 0x000fe4000fffe03f */
[----:B------:R-:W-:Y:S01]  /*2f90*/  UIADD3.64 UR54, UR6, 0x4, URZ ;  /* 0x0000000406367897 */ /* 0x000fe2000fffe03f */
[----:B---3--:R-:W-:Y:S04]  /*2fa0*/  STS.U16 [R167+0x8000], R186 ;  /* 0x008000baa7007388 */ /* 0x008fe80000000400 */
[----:B----4-:R-:W-:Y:S04]  /*2fb0*/  STS.U16 [R167+0x8400], R192 ;  /* 0x008400c0a7007388 */ /* 0x010fe80000000400 */
[----:B------:R-:W-:Y:S04]  /*2fc0*/  STS.U16 [R165+0x8080], R188 ;  /* 0x008080bca5007388 */ /* 0x000fe80000000400 */
[----:B--2---:R-:W-:Y:S04]  /*2fd0*/  STS.U16 [R165+0x8480], R178 ;  /* 0x008480b2a5007388 */ /* 0x004fe80000000400 */
        /* <DEDUP_REMOVED lines=8> */
[----:B-----5:R0:W-:Y:S04]  /*3060*/  STS.U16 [R160+0x8300], R175 ;  /* 0x008300afa0007388 */ /* 0x0201e80000000400 */
[----:B------:R-:W-:Y:S04]  /*3070*/  STS.U16 [R160+0x8700], R177 ;  /* 0x008700b1a0007388 */ /* 0x000fe80000000400 */
[----:B------:R1:W-:Y:S04]  /*3080*/  STS.U16 [R159+0x8380], R176 ;  /* 0x008380b09f007388 */ /* 0x0003e80000000400 */
[----:B------:R2:W-:Y:S01]  /*3090*/  STS.U16 [R159+0x8780], R4 ;  /* 0x008780049f007388 */ /* 0x0005e20000000400 */
[----:B------:R3:W-:Y:S06]  /*30a0*/  MEMBAR.ALL.CTA ;  /* 0x0000000000007992 */ /* 0x0007ec0000008000 */
[----:B---3--:R-:W3:Y:S02]  /*30b0*/  FENCE.VIEW.ASYNC.S ;  /* 0x00000000000073c6 */ /* 0x008ee40000000000 */
[----:B---3--:R-:W-:Y:S06]  /*30c0*/  BAR.SYNC.DEFER_BLOCKING 0x0 ;  /* 0x0000000000007b1d */ /* 0x008fec0000010000 */
[----:B------:R-:W-:-:S06]  /*30d0*/  WARPGROUP.ARRIVE ;  /* 0x00000000000079c5 */ /* 0x000fcc0000000000 */
[----:B------:R-:W-:Y:S04]  /*30e0*/  HGMMA.64x8x16.F32.BF16 R88, gdesc[UR56].tnspA, RZ, !UPT ;  /* 0x20000000385879f0 */ /* 0x000fe8000c7018ff */
[----:B------:R-:W-:Y:S04]  /*30f0*/  HGMMA.64x8x16.F32.BF16 R88, gdesc[UR4].tnspA, R88 ;  /* 0x20000000045879f0 */ /* 0x000fe80008701858 */
        /* <DEDUP_REMOVED lines=10> */
[----:B------:R-:W-:Y:S01]  /*31a0*/  HGMMA.64x8x16.F32.BF16 R88, gdesc[UR40].tnspA, R88 ;  /* 0x20000000285879f0 */ /* 0x000fe20008701858 */
[----:B------:R-:W-:-:S02]  /*31b0*/  R2UR UR51, R189 ;  /* 0x00000000bd3372ca */ /* 0x000fc400000e0000 */
[----:B------:R-:W-:Y:S02]  /*31c0*/  R2UR UR50, R191 ;  /* 0x00000000bf3272ca */ /* 0x000fe400000e0000 */
[----:B------:R-:W-:Y:S02]  /*31d0*/  R2UR UR49, R193 ;  /* 0x00000000c13172ca */ /* 0x000fe400000e0000 */
[----:B------:R-:W-:Y:S01]  /*31e0*/  R2UR UR48, R195 ;  /* 0x00000000c33072ca */ /* 0x000fe200000e0000 */
[----:B------:R-:W-:Y:S01]  /*31f0*/  HGMMA.64x8x16.F32.BF16 R88, gdesc[UR44].tnspA, R88 ;  /* 0x200000002c5879f0 */ /* 0x000fe20008701858 */
[----:B------:R-:W-:Y:S01]  /*3200*/  UMOV UR58, UR52 ;  /* 0x00000034003a7c82 */ /* 0x000fe20008000000 */
[----:B------:R-:W-:Y:S01]  /*3210*/  UMOV UR59, UR53 ;  /* 0x00000035003b7c82 */ /* 0x000fe20008000000 */
[----:B------:R-:W-:Y:S02]  /*3220*/  R2UR UR55, R196 ;  /* 0x00000000c43772ca */ /* 0x000fe400000e0000 */
[----:B------:R-:W-:-:S02]  /*3230*/  R2UR UR54, R197 ;  /* 0x00000000c53672ca */ /* 0x000fc400000e0000 */
[----:B------:R-:W-:Y:S02]  /*3240*/  R2UR UR53, R198 ;  /* 0x00000000c63572ca */ /* 0x000fe400000e0000 */
[----:B------:R-:W-:-:S03]  /*3250*/  R2UR UR52, R199 ;  /* 0x00000000c73472ca */ /* 0x000fc600000e0000 */
[----:B------:R-:W-:Y:S01]  /*3260*/  HGMMA.64x8x16.F32.BF16 R88, gdesc[UR48].tnspA, R88 ;  /* 0x20000000305879f0 */ /* 0x000fe20008701858 */
[----:B0-----:R-:W-:Y:S02]  /*3270*/  MOV R175, UR51 ;  /* 0x0000003300af7c02 */ /* 0x001fe40008000f00 */
[----:B-1----:R-:W-:Y:S01]  /*3280*/  MOV R176, UR50 ;  /* 0x0000003200b07c02 */ /* 0x002fe20008000f00 */
[----:B------:R-:W-:Y:S01]  /*3290*/  UIADD3.64 UR50, UR6, 0x3e, URZ ;  /* 0x0000003e06327897 */ /* 0x000fe2000fffe03f */
[----:B------:R-:W-:Y:S01]  /*32a0*/  MOV R177, UR49 ;  /* 0x0000003100b17c02 */ /* 0x000fe20008000f00 */
[----:B------:R-:W-:Y:S01]  /*32b0*/  UMOV UR49, UR57 ;  /* 0x0000003900317c82 */ /* 0x000fe20008000000 */
[----:B------:R-:W-:Y:S01]  /*32c0*/  MOV R178, UR48 ;  /* 0x0000003000b27c02 */ /* 0x000fe20008000f00 */
[----:B------:R-:W-:Y:S01]  /*32d0*/  UMOV UR48, UR56 ;  /* 0x0000003800307c82 */ /* 0x000fe20008000000 */
[----:B--2---:R-:W-:Y:S01]  /*32e0*/  MOV R4, UR11 ;  /* 0x0000000b00047c02 */ /* 0x004fe20008000f00 */
[----:B------:R-:W-:Y:S04]  /*32f0*/  HGMMA.64x8x16.F32.BF16 R88, gdesc[UR52].tnspA, R88 ;  /* 0x20000000345879f0 */ /* 0x000fe80008701858 */
[----:B------:R-:W-:Y:S01]  /*3300*/  HGMMA.64x8x16.F32.BF16 R92, gdesc[UR48].tnspA, RZ, !UPT ;  /* 0x20000000305c79f0 */ /* 0x000fe2000c7018ff */
[----:B------:R-:W-:Y:S01]  /*3310*/  MOV R5, UR10 ;  /* 0x0000000a00057c02 */ /* 0x000fe20008000f00 */
[----:B------:R-:W-:Y:S01]  /*3320*/  UIADD3.64 UR10, UR6, 0x40, URZ ;  /* 0x00000040060a7897 */ /* 0x000fe2000fffe03f */
[----:B------:R-:W-:Y:S01]  /*3330*/  MOV R173, UR9 ;  /* 0x0000000900ad7c02 */ /* 0x000fe20008000f00 */
[----:B------:R-:W-:Y:S01]  /*3340*/  UMOV UR9, UR5 ;  /* 0x0000000500097c82 */ /* 0x000fe20008000000 */
[----:B------:R-:W-:Y:S01]  /*3350*/  MOV R174, UR8 ;  /* 0x0000000800ae7c02 */ /* 0x000fe20008000f00 */
[----:B------:R-:W-:Y:S01]  /*3360*/  UMOV UR8, UR4 ;  /* 0x0000000400087c82 */ /* 0x000fe20008000000 */
[----:B------:R-:W-:Y:S01]  /*3370*/  MOV R179, UR55 ;  /* 0x0000003700b37c02 */ /* 0x000fe20008000f00 */
[----:B------:R-:W-:Y:S01]  /*3380*/  UIADD3.64 UR48, UR4, 0x80, URZ ;  /* 0x0000008004307897 */ /* 0x000fe2000fffe03f */
[----:B------:R-:W-:-:S02]  /*3390*/  MOV R180, UR54 ;  /* 0x0000003600b47c02 */ /* 0x000fc40008000f00 */
[----:B------:R-:W-:Y:S01]  /*33a0*/  HGMMA.64x8x16.F32.BF16 R92, gdesc[UR8].tnspA, R92 ;  /* 0x20000000085c79f0 */ /* 0x000fe2000870185c */
[----:B------:R-:W-:Y:S01]  /*33b0*/  UIADD3.64 UR54, UR6, 0x42, URZ ;  /* 0x0000004206367897 */ /* 0x000fe2000fffe03f */
[----:B------:R-:W-:Y:S02]  /*33c0*/  MOV R181, UR53 ;  /* 0x0000003500b57c02 */ /* 0x000fe40008000f00 */
[----:B------:R-:W-:Y:S01]  /*33d0*/  UMOV UR53, UR49 ;  /* 0x0000003100357c82 */ /* 0x000fe20008000000 */
[----:B------:R-:W-:Y:S01]  /*33e0*/  MOV R182, UR52 ;  /* 0x0000003400b67c02 */ /* 0x000fe20008000f00 */
[----:B------:R-:W-:Y:S01]  /*33f0*/  UMOV UR52, UR48 ;  /* 0x0000003000347c82 */ /* 0x000fe20008000000 */
[----:B------:R-:W-:-:S03]  /*3400*/  UIADD3.64 UR50, UR6, 0x44, URZ ;  /* 0x0000004406327897 */ /* 0x000fc6000fffe03f */
[----:B------:R-:W-:Y:S01]  /*3410*/  HGMMA.64x8x16.F32.BF16 R92, gdesc[UR52].tnspA, R92 ;  /* 0x20000000345c79f0 */ /* 0x000fe2000870185c */
[----:B------:R-:W-:Y:S01]  /*3420*/  UMOV UR48, UR58 ;  /* 0x0000003a00307c82 */ /* 0x000fe20008000000 */
[----:B------:R-:W-:Y:S01]  /*3430*/  UMOV UR49, UR59 ;  /* 0x0000003b00317c82 */ /* 0x000fe20008000000 */
[----:B------:R-:W-:Y:S02]  /*3440*/  R2UR UR9, R173 ;  /* 0x00000000ad0972ca */ /* 0x000fe400000e0000 */
[----:B------:R-:W-:Y:S01]  /*3450*/  R2UR UR8, R174 ;  /* 0x00000000ae0872ca */ /* 0x000fe200000e0000 */
[----:B------:R-:W-:Y:S01]  /*3460*/  UIADD3.64 UR54, UR6, 0xbe, URZ ;  /* 0x000000be06367897 */ /* 0x000fe2000fffe03f */
[----:B------:R-:W-:Y:S11]  /*3470*/  HGMMA.64x8x16.F32.BF16 R92, gdesc[UR48].tnspA, R92 ;  /* 0x20000000305c79f0 */ /* 0x000ff6000870185c */
[----:B------:R-:W-:Y:S01]  /*3480*/  UMOV UR52, UR8 ;  /* 0x0000000800347c82 */ /* 0x000fe20008000000 */
[----:B------:R-:W-:Y:S01]  /*3490*/  UMOV UR53, UR9 ;  /* 0x0000000900357c82 */ /* 0x000fe20008000000 */
[----:B------:R-:W-:Y:S01]  /*34a0*/  UIADD3.64 UR50, UR6, 0xc0, URZ ;  /* 0x000000c006327897 */ /* 0x000fe2000fffe03f */
[----:B------:R-:W-:Y:S01]  /*34b0*/  HGMMA.64x8x16.F32.BF16 R92, gdesc[UR52].tnspA, R92 ;  /* 0x20000000345c79f0 */ /* 0x000fe2000870185c */
[----:B------:R-:W-:Y:S01]  /*34c0*/  UMOV UR48, UR12 ;  /* 0x0000000c00307c82 */ /* 0x000fe20008000000 */
[----:B------:R-:W-:Y:S01]  /*34d0*/  UMOV UR49, UR13 ;  /* 0x0000000d00317c82 */ /* 0x000fe20008000000 */
[----:B------:R-:W-:-:S05]  /*34e0*/  UIADD3.64 UR54, UR6, 0xc2, URZ ;  /* 0x000000c206367897 */ /* 0x000fca000fffe03f */
[----:B------:R-:W-:Y:S01]  /*34f0*/  HGMMA.64x8x16.F32.BF16 R92, gdesc[UR48].tnspA, R92 ;  /* 0x20000000305c79f0 */ /* 0x000fe2000870185c */
        /* <DEDUP_REMOVED lines=32> */
[----:B------:R-:W-:Y:S02]  /*3700*/  R2UR UR49, R177 ;  /* 0x00000000b13172ca */ /* 0x000fe400000e0000 */
[----:B------:R-:W-:-:S11]  /*3710*/  R2UR UR48, R178 ;  /* 0x00000000b23072ca */ /* 0x000fd600000e0000 */
[----:B------:R-:W-:Y:S02]  /*3720*/  UMOV UR53, UR49 ;  /* 0x0000003100357c82 */ /* 0x000fe40008000000 */
[----:B------:R-:W-:Y:S02]  /*3730*/  UMOV UR52, UR48 ;  /* 0x0000003000347c82 */ /* 0x000fe40008000000 */
[----:B------:R-:W-:Y:S01]  /*3740*/  HGMMA.64x8x16.F32.BF16 R92, gdesc[UR52].tnspA, R92 ;  /* 0x20000000345c79f0 */ /* 0x000fe2000870185c */
[----:B------:R-:W-:Y:S02]  /*3750*/  R2UR UR53, R181 ;  /* 0x00000000b53572ca */ /* 0x000fe400000e0000 */
[----:B------:R-:W-:Y:S01]  /*3760*/  R2UR UR52, R182 ;  /* 0x00000000b63472ca */ /* 0x000fe200000e0000 */
[----:B------:R-:W-:Y:S01]  /*3770*/  UIADD3.64 UR58, UR6, 0x1c4, URZ ;  /* 0x000001c4063a7897 */ /* 0x000fe2000fffe03f */
[----:B------:R-:W-:Y:S02]  /*3780*/  MOV R183, UR57 ;  /* 0x0000003900b77c02 */ /* 0x000fe40008000f00 */
[----:B------:R-:W-:-:S07]  /*3790*/  MOV R184, UR56 ;  /* 0x0000003800b87c02 */ /* 0x000fce0008000f00 */
[----:B------:R-:W-:Y:S02]  /*37a0*/  UMOV UR57, UR53 ;  /* 0x0000003500397c82 */ /* 0x000fe40008000000 */
[----:B------:R-:W-:Y:S01]  /*37b0*/  UMOV UR56, UR52 ;  /* 0x0000003400387c82 */ /* 0x000fe20008000000 */
[----:B------:R-:W-:Y:S01]  /*37c0*/  R2UR UR11, R4 ;  /* 0x00000000040b72ca */ /* 0x000fe200000e0000 */
[----:B------:R-:W-:Y:S01]  /*37d0*/  IMAD.WIDE R186, R155, 0x2, R106 ;  /* 0x000000029bba7825 */ /* 0x000fe200078e026a */
[----:B------:R-:W-:Y:S02]  /*37e0*/  R2UR UR10, R5 ;  /* 0x00000000050a72ca */ /* 0x000fe400000e0000 */
[----:B------:R-:W-:Y:S01]  /*37f0*/  R2UR UR51, R175 ;  /* 0x00000000af3372ca */ /* 0x000fe200000e0000 */
[----:B------:R-:W-:Y:S01]  /*3800*/  IMAD.WIDE R4, R155, 0x2, R112 ;  /* 0x000000029b047825 */ /* 0x000fe200078e0270 */
[----:B------:R-:W-:Y:S01]  /*3810*/  R2UR UR50, R176 ;  /* 0x00000000b03272ca */ /* 0x000fe200000e0000 */
[----:B------:R-:W2:Y:S01]  /*3820*/  LDG.E.U16 R187, desc[UR60][R186.64] ;  /* 0x0000003cbabb7981 */ /* 0x000ea2000c1e1500 */
[----:B------:R-:W-:Y:S01]  /*3830*/  R2UR UR55, R179 ;  /* 0x00000000b33772ca */ /* 0x000fe200000e0000 */
[C---:B------:R-:W-:Y:S01]  /*3840*/  IMAD.WIDE R174, R155.reuse, 0x2, R100 ;  /* 0x000000029bae7825 */ /* 0x040fe200078e0264 */
[----:B------:R-:W-:Y:S01]  /*3850*/  R2UR UR54, R180 ;  /* 0x00000000b43672ca */ /* 0x000fe200000e0000 */
[----:B------:R-:W3:Y:S02]  /*3860*/  LDG.E.U16 R5, desc[UR60][R4.64] ;  /* 0x0000003c04057981 */ /* 0x000ee4000c1e1500 */
[----:B------:R-:W-:-:S02]  /*3870*/  IMAD.WIDE R176, R155, 0x2, R108 ;  /* 0x000000029bb07825 */ /* 0x000fc400078e026c */
[----:B------:R-:W4:Y:S02]  /*3880*/  LDG.E.U16 R175, desc[UR60][R174.64] ;  /* 0x0000003caeaf7981 */ /* 0x000f24000c1e1500 */
[C---:B------:R-:W-:Y:S02]  /*3890*/  IMAD.WIDE R178, R155.reuse, 0x2, R98 ;  /* 0x000000029bb27825 */ /* 0x040fe400078e0262 */
[----:B------:R-:W5:Y:S02]  /*38a0*/  LDG.E.U16 R177, desc[UR60][R176.64] ;  /* 0x0000003cb0b17981 */ /* 0x000f64000c1e1500 */
[C---:B------:R-:W-:Y:S02]  /*38b0*/  IMAD.WIDE R180, R155.reuse, 0x2, R96 ;  /* 0x000000029bb47825 */ /* 0x040fe400078e0260 */
[----:B------:R-:W5:Y:S02]  /*38c0*/  LDG.E.U16 R179, desc[UR60][R178.64] ;  /* 0x0000003cb2b37981 */ /* 0x000f64000c1e1500 */
[----:B------:R-:W-:-:S02]  /*38d0*/  IMAD.WIDE R188, R155, 0x2, R18 ;  /* 0x000000029bbc7825 */ /* 0x000fc400078e0212 */
[----:B------:R-:W5:Y:S01]  /*38e0*/  LDG.E.U16 R181, desc[UR60][R180.64] ;  /* 0x0000003cb4b57981 */ /* 0x000f62000c1e1500 */
[----:B------:R-:W-:Y:S01]  /*38f0*/  HGMMA.64x8x16.F32.BF16 R92, gdesc[UR56].tnspA, R92, gsb0 ;  /* 0x20000000385c79f0 */ /* 0x000fe2000800185c */
[----:B------:R-:W-:Y:S01]  /*3900*/  R2UR UR56, R184 ;  /* 0x00000000b83872ca */ /* 0x000fe200000e0000 */
[----:B------:R-:W-:Y:S01]  /*3910*/  IMAD.WIDE R184, R155, 0x2, R110 ;  /* 0x000000029bb87825 */ /* 0x000fe200078e026e */
[----:B------:R-:W-:Y:S01]  /*3920*/  R2UR UR57, R183 ;  /* 0x00000000b73972ca */ /* 0x000fe200000e0000 */
[----:B------:R-:W5:Y:S02]  /*3930*/  LDG.E.U16 R189, desc[UR60][R188.64] ;  /* 0x0000003cbcbd7981 */ /* 0x000f64000c1e1500 */
[C---:B------:R-:W-:Y:S02]  /*3940*/  IMAD.WIDE R182, R155.reuse, 0x2, R22 ;  /* 0x000000029bb67825 */ /* 0x040fe400078e0216 */
[----:B------:R0:W5:Y:S02]  /*3950*/  LDG.E.U16 R173, desc[UR60][R184.64] ;  /* 0x0000003cb8ad7981 */ /* 0x000164000c1e1500 */
[----:B------:R-:W-:-:S02]  /*3960*/  IMAD.WIDE R190, R155, 0x2, R16 ;  /* 0x000000029bbe7825 */ /* 0x000fc400078e0210 */
[----:B------:R1:W5:Y:S02]  /*3970*/  LDG.E.U16 R183, desc[UR60][R182.64] ;  /* 0x0000003cb6b77981 */ /* 0x000364000c1e1500 */
[C---:B------:R-:W-:Y:S02]  /*3980*/  IMAD.WIDE R194, R155.reuse, 0x2, R104 ;  /* 0x000000029bc27825 */ /* 0x040fe400078e0268 */
[----:B------:R-:W5:Y:S02]  /*3990*/  LDG.E.U16 R191, desc[UR60][R190.64] ;  /* 0x0000003cbebf7981 */ /* 0x000f64000c1e1500 */
[C---:B0-----:R-:W-:Y:S02]  /*39a0*/  IMAD.WIDE R184, R155.reuse, 0x2, R20 ;  /* 0x000000029bb87825 */ /* 0x041fe400078e0214 */
[----:B------:R-:W5:Y:S02]  /*39b0*/  LDG.E.U16 R195, desc[UR60][R194.64] ;  /* 0x0000003cc2c37981 */ /* 0x000f64000c1e1500 */
[C---:B------:R-:W-:Y:S01]  /*39c0*/  IMAD.WIDE R192, R155.reuse, 0x2, R14 ;  /* 0x000000029bc07825 */ /* 0x040fe200078e020e */
[----:B-1----:R-:W0:Y:S01]  /*39d0*/  LDC R182, c[0x0][0x238] ;  /* 0x00008e00ffb67b82 */ /* 0x002e220000000800 */
[----:B------:R1:W5:Y:S02]  /*39e0*/  LDG.E.U16 R185, desc[UR60][R184.64] ;  /* 0x0000003cb8b97981 */ /* 0x000364000c1e1500 */
[----:B------:R-:W-:-:S02]  /*39f0*/  IMAD.WIDE R198, R155, 0x2, R12 ;  /* 0x000000029bc67825 */ /* 0x000fc400078e020c */
[----:B------:R-:W5:Y:S02]  /*3a00*/  LDG.E.U16 R193, desc[UR60][R192.64] ;  /* 0x0000003cc0c17981 */ /* 0x000f64000c1e1500 */
[C---:B------:R-:W-:Y:S02]  /*3a10*/  IMAD.WIDE R196, R155.reuse, 0x2, R10 ;  /* 0x000000029bc47825 */ /* 0x040fe400078e020a */
[----:B------:R-:W5:Y:S02]  /*3a20*/  LDG.E.U16 R199, desc[UR60][R198.64] ;  /* 0x0000003cc6c77981 */ /* 0x000f64000c1e1500 */
[----:B------:R-:W-:Y:S02]  /*3a30*/  IMAD.WIDE R200, R155, 0x2, R102 ;  /* 0x000000029bc87825 */ /* 0x000fe400078e0266 */
[----:B------:R-:W5:Y:S04]  /*3a40*/  LDG.E.U16 R197, desc[UR60][R196.64] ;  /* 0x0000003cc4c57981 */ /* 0x000f68000c1e1500 */
[----:B------:R-:W5:Y:S01]  /*3a50*/  LDG.E.U16 R201, desc[UR60][R200.64] ;  /* 0x0000003cc8c97981 */ /* 0x000f62000c1e1500 */
[----:B------:R-:W-:-:S04]  /*3a60*/  LEA R178, P1, R7, R168, 0x1 ;  /* 0x000000a807b27211 */ /* 0x000fc800078208ff */
[CC--:B------:R-:W-:Y:S01]  /*3a70*/  ISETP.GE.U32.AND P2, PT, R178.reuse, R166.reuse, PT ;  /* 0x000000a6b200720c */ /* 0x0c0fe20003f46070 */
[----:B------:R-:W-:Y:S01]  /*3a80*/  IMAD.X R180, RZ, RZ, R157, P1 ;  /* 0x000000ffffb47224 */ /* 0x000fe200008e069d */
[C---:B------:R-:W-:Y:S01]  /*3a90*/  ISETP.GT.U32.AND P1, PT, R178.reuse, R166, PT ;  /* 0x000000a6b200720c */ /* 0x040fe20003f24070 */
[----:B------:R-:W-:Y:S02]  /*3aa0*/  WARPGROUP.DEPBAR.LE gsb0, 0x0 ;  /* 0x00008000000079c5 */ /* 0x000fe40000010000 */
[----:B------:R-:W-:Y:S01]  /*3ab0*/  IADD3 R176, P4, R178, 0x9, RZ ;  /* 0x00000009b2b07810 */ /* 0x000fe20007f9e0ff */
[-C--:B0-----:R-:W-:Y:S01]  /*3ac0*/  FMUL R90, R90, R182.reuse ;  /* 0x000000b65a5a7220 */ /* 0x081fe20000400000 */
[----:B------:R-:W-:Y:S01]  /*3ad0*/  FMUL R91, R91, R182 ;  /* 0x000000b65b5b7220 */ /* 0x000fe20000400000 */
[----:B------:R-:W-:Y:S02]  /*3ae0*/  ISETP.GT.U32.AND P0, PT, R178, R153, PT ;  /* 0x00000099b200720c */ /* 0x000fe40003f04070 */
[----:B------:R-:W-:-:S02]  /*3af0*/  ISETP.GT.U32.AND.EX P1, PT, R180, RZ, PT, P1 ;  /* 0x000000ffb400720c */ /* 0x000fc40003f24110 */
[----:B------:R-:W-:Y:S01]  /*3b00*/  ISETP.GE.U32.AND.EX P2, PT, R180, RZ, PT, P2 ;  /* 0x000000ffb400720c */ /* 0x000fe20003f46120 */
[----:B-1----:R-:W-:Y:S02]  /*3b10*/  IMAD.X R184, RZ, RZ, R180, P4 ;  /* 0x000000ffffb87224 */ /* 0x002fe400020e06b4 */
[----:B------:R-:W-:Y:S01]  /*3b20*/  FMUL R94, R94, R182 ;  /* 0x000000b65e5e7220 */ /* 0x000fe20000400000 */
[----:B------:R-:W-:Y:S01]  /*3b30*/  ISETP.GT.U32.AND.EX P0, PT, R180, RZ, PT, P0 ;  /* 0x000000ffb400720c */ /* 0x000fe20003f04100 */
[----:B------:R-:W-:Y:S01]  /*3b40*/  BAR.SYNC.DEFER_BLOCKING 0x0 ;  /* 0x0000000000007b1d */ /* 0x000fe20000010000 */
[----:B------:R-:W-:Y:S02]  /*3b50*/  ISETP.GT.U32.AND P5, PT, R176, R166, PT ;  /* 0x000000a6b000720c */ /* 0x000fe40003fa4070 */
[----:B------:R-:W-:Y:S02]  /*3b60*/  FSEL R90, R90, -INF , !P1 ;  /* 0xff8000005a5a7808 */ /* 0x000fe40004800000 */
[----:B------:R-:W-:Y:S01]  /*3b70*/  FSEL R91, R91, -INF , !P2 ;  /* 0xff8000005b5b7808 */ /* 0x000fe20005000000 */
[----:B------:R-:W-:Y:S01]  /*3b80*/  FMUL R95, R95, R182 ;  /* 0x000000b65f5f7220 */ /* 0x000fe20000400000 */
[----:B------:R-:W-:-:S02]  /*3b90*/  ISETP.GT.U32.AND.EX P1, PT, R184, RZ, PT, P5 ;  /* 0x000000ffb800720c */ /* 0x000fc40003f24150 */
[----:B------:R-:W-:Y:S02]  /*3ba0*/  FSEL R94, R94, -INF , !P0 ;  /* 0xff8000005e5e7808 */ /* 0x000fe40004000000 */
[----:B------:R-:W-:Y:S02]  /*3bb0*/  FMNMX R203, R90, R91, !PT ;  /* 0x0000005b5acb7209 */ /* 0x000fe40007800000 */
[----:B------:R-:W-:Y:S02]  /*3bc0*/  FSEL R95, R95, -INF , !P1 ;  /* 0xff8000005f5f7808 */ /* 0x000fe40004800000 */
[----:B------:R-:W-:Y:S02]  /*3bd0*/  FMNMX R4, R94, R203, !PT ;  /* 0x000000cb5e047209 */ /* 0x000fe40007800000 */
[----:B------:R-:W-:Y:S02]  /*3be0*/  ISETP.GE.U32.AND P2, PT, R178, R153, PT ;  /* 0x00000099b200720c */ /* 0x000fe40003f46070 */
[----:B------:R-:W-:-:S02]  /*3bf0*/  FMNMX R174, R95, R4, !PT ;  /* 0x000000045fae7209 */ /* 0x000fc40007800000 */
[----:B------:R-:W-:-:S03]  /*3c00*/  IADD3 R178, P4, R178, 0x8, RZ ;  /* 0x00000008b2b27810 */ /* 0x000fc60007f9e0ff */
[----:B------:R-:W0:Y:S01]  /*3c10*/  SHFL.BFLY PT, R205, R174, 0x2, 0x1f ;  /* 0x0c401f00aecd7f89 */ /* 0x000e2200000e0000 */
[-C--:B------:R-:W-:Y:S01]  /*3c20*/  FMUL R88, R88, R182.reuse ;  /* 0x000000b658587220 */ /* 0x080fe20000400000 */
[----:B------:R-:W-:Y:S02]  /*3c30*/  IMAD.X R4, RZ, RZ, R180, P4 ;  /* 0x000000ffff047224 */ /* 0x000fe400020e06b4 */
[-C--:B------:R-:W-:Y:S01]  /*3c40*/  FMUL R89, R89, R182.reuse ;  /* 0x000000b659597220 */ /* 0x080fe20000400000 */
[-C--:B------:R-:W-:Y:S02]  /*3c50*/  ISETP.GT.U32.AND P1, PT, R178, R153.reuse, PT ;  /* 0x00000099b200720c */ /* 0x080fe40003f24070 */
[----:B------:R-:W-:Y:S01]  /*3c60*/  ISETP.GE.U32.AND.EX P2, PT, R180, RZ, PT, P2 ;  /* 0x000000ffb400720c */ /* 0x000fe20003f46120 */
[----:B------:R-:W-:Y:S01]  /*3c70*/  FMUL R92, R92, R182 ;  /* 0x000000b65c5c7220 */ /* 0x000fe20000400000 */
[----:B------:R-:W-:Y:S02]  /*3c80*/  ISETP.GT.U32.AND P4, PT, R176, R153, PT ;  /* 0x00000099b000720c */ /* 0x000fe40003f84070 */
[----:B------:R-:W-:-:S02]  /*3c90*/  ISETP.GT.U32.AND.EX P1, PT, R4, RZ, PT, P1 ;  /* 0x000000ff0400720c */ /* 0x000fc40003f24110 */
[----:B------:R-:W-:Y:S02]  /*3ca0*/  FSEL R88, R88, -INF , !P0 ;  /* 0xff80000058587808 */ /* 0x000fe40004000000 */
[----:B------:R-:W-:Y:S01]  /*3cb0*/  FSEL R89, R89, -INF , !P2 ;  /* 0xff80000059597808 */ /* 0x000fe20005000000 */
[----:B------:R-:W-:Y:S01]  /*3cc0*/  FMUL R93, R93, R182 ;  /* 0x000000b65d5d7220 */ /* 0x000fe20000400000 */
[----:B------:R-:W-:Y:S02]  /*3cd0*/  ISETP.GT.U32.AND.EX P0, PT, R184, RZ, PT, P4 ;  /* 0x000000ffb800720c */ /* 0x000fe40003f04140 */
[----:B------:R-:W-:Y:S02]  /*3ce0*/  FSEL R92, R92, -INF , !P1 ;  /* 0xff8000005c5c7808 */ /* 0x000fe40004800000 */
[----:B------:R-:W-:Y:S02]  /*3cf0*/  FMNMX R203, R88, R89, !PT ;  /* 0x0000005958cb7209 */ /* 0x000fe40007800000 */
[----:B------:R-:W-:-:S02]  /*3d00*/  FSEL R93, R93, -INF , !P0 ;  /* 0xff8000005d5d7808 */ /* 0x000fc40004000000 */
[----:B------:R-:W-:-:S04]  /*3d10*/  FMNMX R4, R92, R203, !PT ;  /* 0x000000cb5c047209 */ /* 0x000fc80007800000 */
[----:B------:R-:W-:Y:S02]  /*3d20*/  FMNMX R4, R93, R4, !PT ;  /* 0x000000045d047209 */ /* 0x000fe40007800000 */
[----:B0-----:R-:W-:-:S03]  /*3d30*/  FMNMX R205, R174, R205, !PT ;  /* 0x000000cdaecd7209 */ /* 0x001fc60007800000 */
[----:B------:R-:W0:Y:S04]  /*3d40*/  SHFL.BFLY PT, R203, R4, 0x2, 0x1f ;  /* 0x0c401f0004cb7f89 */ /* 0x000e2800000e0000 */
[----:B------:R-:W1:Y:S01]  /*3d50*/  SHFL.BFLY PT, R174, R205, 0x1, 0x1f ;  /* 0x0c201f00cdae7f89 */ /* 0x000e6200000e0000 */
[----:B0-----:R-:W-:Y:S02]  /*3d60*/  FMNMX R203, R4, R203, !PT ;  /* 0x000000cb04cb7209 */ /* 0x001fe40007800000 */
[----:B-1----:R-:W-:-:S03]  /*3d70*/  FMNMX R176, R205, R174, !PT ;  /* 0x000000aecdb07209 */ /* 0x002fc60007800000 */
[----:B------:R-:W0:Y:S01]  /*3d80*/  SHFL.BFLY PT, R174, R203, 0x1, 0x1f ;  /* 0x0c201f00cbae7f89 */ /* 0x000e2200000e0000 */
[----:B------:R-:W-:-:S05]  /*3d90*/  FMNMX R176, R176, R171, !PT ;  /* 0x000000abb0b07209 */ /* 0x000fca0007800000 */
[----:B------:R-:W-:-:S04]  /*3da0*/  FADD R91, R91, -R176 ;  /* 0x800000b05b5b7221 */ /* 0x000fc80000000000 */
[----:B------:R-:W-:Y:S01]  /*3db0*/  FMUL R178, R91, 1.4426950216293334961 ;  /* 0x3fb8aa3b5bb27820 */ /* 0x000fe20000400000 */
[--C-:B------:R-:W-:Y:S01]  /*3dc0*/  FADD R4, R95, -R176.reuse ;  /* 0x800000b05f047221 */ /* 0x100fe20000000000 */
[----:B------:R-:W-:Y:S01]  /*3dd0*/  FADD R94, R94, -R176 ;  /* 0x800000b05e5e7221 */ /* 0x000fe20000000000 */
[----:B0-----:R-:W-:-:S04]  /*3de0*/  FMNMX R91, R203, R174, !PT ;  /* 0x000000aecb5b7209 */ /* 0x001fc80007800000 */
[----:B------:R-:W-:Y:S01]  /*3df0*/  FMNMX R95, R91, R172, !PT ;  /* 0x000000ac5b5f7209 */ /* 0x000fe20007800000 */
[----:B------:R-:W-:-:S04]  /*3e00*/  FADD R91, -R176, R171 ;  /* 0x000000abb05b7221 */ /* 0x000fc80000000100 */
[--C-:B------:R-:W-:Y:S01]  /*3e10*/  FADD R88, R88, -R95.reuse ;  /* 0x8000005f58587221 */ /* 0x100fe20000000000 */
[--C-:B------:R-:W-:Y:S01]  /*3e20*/  FADD R92, R92, -R95.reuse ;  /* 0x8000005f5c5c7221 */ /* 0x100fe20000000000 */
[--C-:B------:R-:W-:Y:S01]  /*3e30*/  FADD R93, R93, -R95.reuse ;  /* 0x8000005f5d5d7221 */ /* 0x100fe20000000000 */
[----:B------:R-:W-:Y:S01]  /*3e40*/  FADD R90, R90, -R176 ;  /* 0x800000b05a5a7221 */ /* 0x000fe20000000000 */
[----:B------:R-:W-:Y:S01]  /*3e50*/  FMUL R88, R88, 1.4426950216293334961 ;  /* 0x3fb8aa3b58587820 */ /* 0x000fe20000400000 */
[----:B------:R-:W-:Y:S01]  /*3e60*/  FADD R89, R89, -R95 ;  /* 0x8000005f59597221 */ /* 0x000fe20000000000 */
[----:B------:R-:W-:Y:S01]  /*3e70*/  FMUL R94, R94, 1.4426950216293334961 ;  /* 0x3fb8aa3b5e5e7820 */ /* 0x000fe20000400000 */
[----:B------:R-:W-:Y:S01]  /*3e80*/  FMUL R4, R4, 1.4426950216293334961 ;  /* 0x3fb8aa3b04047820 */ /* 0x000fe20000400000 */
[----:B------:R-:W-:Y:S01]  /*3e90*/  FMUL R91, R91, 1.4426950216293334961 ;  /* 0x3fb8aa3b5b5b7820 */ /* 0x000fe20000400000 */
[----:B------:R-:W-:Y:S01]  /*3ea0*/  FMUL R92, R92, 1.4426950216293334961 ;  /* 0x3fb8aa3b5c5c7820 */ /* 0x000fe20000400000 */
[----:B------:R-:W-:Y:S01]  /*3eb0*/  FMUL R93, R93, 1.4426950216293334961 ;  /* 0x3fb8aa3b5d5d7820 */ /* 0x000fe20000400000 */
[----:B------:R-:W-:Y:S01]  /*3ec0*/  FMUL R90, R90, 1.4426950216293334961 ;  /* 0x3fb8aa3b5a5a7820 */ /* 0x000fe20000400000 */
[----:B------:R0:W-:Y:S01]  /*3ed0*/  MUFU.EX2 R171, R88 ;  /* 0x0000005800ab7308 */ /* 0x0001e20000000800 */
[----:B------:R-:W-:-:S07]  /*3ee0*/  FMUL R89, R89, 1.4426950216293334961 ;  /* 0x3fb8aa3b59597820 */ /* 0x000fce0000400000 */
[----:B------:R-:W1:Y:S01]  /*3ef0*/  MUFU.EX2 R207, R91 ;  /* 0x0000005b00cf7308 */ /* 0x000e620000000800 */
[----:B0-----:R-:W-:-:S07]  /*3f00*/  IMAD.SHL.U32 R88, R170, 0x40, RZ ;  /* 0x00000040aa587824 */ /* 0x001fce00078e00ff */
[----:B------:R-:W-:Y:S08]  /*3f10*/  MUFU.EX2 R203, R4 ;  /* 0x0000000400cb7308 */ /* 0x000ff00000000800 */
[----:B------:R-:W-:Y:S08]  /*3f20*/  MUFU.EX2 R180, R90 ;  /* 0x0000005a00b47308 */ /* 0x000ff00000000800 */
[----:B------:R-:W-:Y:S08]  /*3f30*/  MUFU.EX2 R205, R178 ;  /* 0x000000b200cd7308 */ /* 0x000ff00000000800 */
[----:B------:R-:W-:Y:S08]  /*3f40*/  MUFU.EX2 R94, R94 ;  /* 0x0000005e005e7308 */ /* 0x000ff00000000800 */
[----:B------:R0:W-:Y:S01]  /*3f50*/  MUFU.EX2 R4, R89 ;  /* 0x0000005900047308 */ /* 0x0001e20000000800 */
[----:B--2---:R-:W-:Y:S04]  /*3f60*/  STS.U16 [R158+0x8e00], R187 ;  /* 0x008e00bb9e007388 */ /* 0x004fe80000000400 */
[----:B---3--:R2:W-:Y:S04]  /*3f70*/  STS.U16 [R158+0x8000], R5 ;  /* 0x008000059e007388 */ /* 0x0085e80000000400 */
[----:B----4-:R-:W-:Y:S04]  /*3f80*/  STS.U16 [R158+0x8400], R175 ;  /* 0x008400af9e007388 */ /* 0x010fe80000000400 */
[----:B-----5:R-:W-:Y:S04]  /*3f90*/  STS.U16 [R158+0x8600], R177 ;  /* 0x008600b19e007388 */ /* 0x020fe80000000400 */
        /* <DEDUP_REMOVED lines=11> */
[----:B------:R-:W-:Y:S01]  /*4050*/  STS.U16 [R158+0x9e00], R201 ;  /* 0x009e00c99e007388 */ /* 0x000fe20000000400 */
[----:B------:R3:W-:Y:S06]  /*4060*/  MEMBAR.ALL.CTA ;  /* 0x0000000000007992 */ /* 0x0007ec0000008000 */
[----:B---3--:R-:W3:Y:S01]  /*4070*/  FENCE.VIEW.ASYNC.S ;  /* 0x00000000000073c6 */ /* 0x008ee20000000000 */
[----:B--2---:R-:W-:-:S04]  /*4080*/  FADD R5, -R95, R172 ;  /* 0x000000ac5f057221 */ /* 0x004fc80000000100 */
[----:B------:R-:W-:Y:S01]  /*4090*/  FMUL R5, R5, 1.4426950216293334961 ;  /* 0x3fb8aa3b05057820 */ /* 0x000fe20000400000 */
[----:B------:R-:W-:Y:S01]  /*40a0*/  MUFU.EX2 R92, R92 ;  /* 0x0000005c005c7308 */ /* 0x000fe20000000800 */
[----:B0-----:R-:W-:-:S07]  /*40b0*/  LOP3.LUT R89, R88, 0x100, RZ, 0xc0, !PT ;  /* 0x0000010058597812 */ /* 0x001fce00078ec0ff */
[----:B------:R-:W0:Y:S01]  /*40c0*/  MUFU.EX2 R5, R5 ;  /* 0x0000000500057308 */ /* 0x000e220000000800 */
[----:B------:R-:W-:-:S07]  /*40d0*/  LEA.HI R172, R152, R89, RZ, 0x1c ;  /* 0x0000005998ac7211 */ /* 0x000fce00078fe0ff */
[----:B------:R-:W2:Y:S01]  /*40e0*/  MUFU.EX2 R93, R93 ;  /* 0x0000005d005d7308 */ /* 0x000ea20000000800 */
[----:B------:R-:W-:Y:S01]  /*40f0*/  LOP3.LUT R172, R172, 0x3fff, RZ, 0xc0, !PT ;  /* 0x00003fffacac7812 */ /* 0x000fe200078ec0ff */
[-C--:B-1----:R-:W-:Y:S01]  /*4100*/  FMUL R26, R26, R207.reuse ;  /* 0x000000cf1a1a7220 */ /* 0x082fe20000400000 */
[-C--:B------:R-:W-:Y:S01]  /*4110*/  FMUL R27, R27, R207.reuse ;  /* 0x000000cf1b1b7220 */ /* 0x080fe20000400000 */
[-C--:B------:R-:W-:Y:S01]  /*4120*/  FMUL R30, R30, R207.reuse ;  /* 0x000000cf1e1e7220 */ /* 0x080fe20000400000 */
[----:B------:R-:W-:Y:S01]  /*4130*/  R2UR UR58, R172 ;  /* 0x00000000ac3a72ca */ /* 0x000fe200000e0000 */
[-C--:B------:R-:W-:Y:S01]  /*4140*/  FMUL R31, R31, R207.reuse ;  /* 0x000000cf1f1f7220 */ /* 0x080fe20000400000 */
        /* <DEDUP_REMOVED lines=27> */
[----:B------:R-:W-:Y:S01]  /*4300*/  FMUL R87, R87, R207 ;  /* 0x000000cf57577220 */ /* 0x000fe20000400000 */
[-C--:B0-----:R-:W-:Y:S01]  /*4310*/  FMUL R24, R24, R5.reuse ;  /* 0x0000000518187220 */ /* 0x081fe20000400000 */
        /* <DEDUP_REMOVED lines=31> */
[----:B------:R-:W-:-:S02]  /*4510*/  F2FP.BF16.F32.PACK_AB R89, R205, R180 ;  /* 0x000000b4cd59723e */ /* 0x000fc400000010ff */
[----:B------:R-:W-:Y:S02]  /*4520*/  F2FP.BF16.F32.PACK_AB R91, R203, R94 ;  /* 0x0000005ecb5b723e */ /* 0x000fe400000010ff */
[----:B------:R-:W-:Y:S02]  /*4530*/  F2FP.BF16.F32.PACK_AB R88, R4, R171 ;  /* 0x000000ab0458723e */ /* 0x000fe400000010ff */
[----:B--2---:R-:W-:Y:S01]  /*4540*/  F2FP.BF16.F32.PACK_AB R90, R93, R92 ;  /* 0x0000005c5d5a723e */ /* 0x004fe200000010ff */
[----:B---3--:R-:W-:Y:S06]  /*4550*/  BAR.SYNC.DEFER_BLOCKING 0x0 ;  /* 0x0000000000007b1d */ /* 0x008fec0000010000 */
[----:B------:R-:W-:Y:S01]  /*4560*/  UMOV UR59, 0xc0000010 ;  /* 0xc0000010003b7882 */ /* 0x000fe20000000000 */
[----:B------:R-:W-:-:S06]  /*4570*/  WARPGROUP.ARRIVE ;  /* 0x00000000000079c5 */ /* 0x000fcc0000000000 */
[----:B------:R-:W-:Y:S01]  /*4580*/  HGMMA.64x128x16.F32.BF16 R24, R88, gdesc[UR56], R24, gsb0 ;  /* 0x01e0003858187df0 */ /* 0x000fe20008001818 */
[----:B------:R-:W-:Y:S01]  /*4590*/  FADD R205, R180, R205 ;  /* 0x000000cdb4cd7221 */ /* 0x000fe20000000000 */
[----:B------:R-:W-:-:S03]  /*45a0*/  FADD R171, R171, R4 ;  /* 0x00000004abab7221 */ /* 0x000fc60000000000 */
[----:B------:R-:W-:Y:S01]  /*45b0*/  FADD R94, R94, R205 ;  /* 0x000000cd5e5e7221 */ /* 0x000fe20000000000 */
[----:B------:R-:W-:-:S03]  /*45c0*/  FADD R92, R92, R171 ;  /* 0x000000ab5c5c7221 */ /* 0x000fc60000000000 */
[----:B------:R-:W-:Y:S01]  /*45d0*/  FADD R94, R203, R94 ;  /* 0x0000005ecb5e7221 */ /* 0x000fe20000000000 */
[----:B------:R-:W-:-:S04]  /*45e0*/  FADD R92, R93, R92 ;  /* 0x0000005c5d5c7221 */ /* 0x000fc80000000000 */
[----:B------:R-:W0:Y:S04]  /*45f0*/  SHFL.BFLY PT, R171, R94, 0x2, 0x1f ;  /* 0x0c401f005eab7f89 */ /* 0x000e2800000e0000 */
[----:B------:R-:W1:Y:S01]  /*4600*/  SHFL.BFLY PT, R93, R92, 0x2, 0x1f ;  /* 0x0c401f005c5d7f89 */ /* 0x000e6200000e0000 */
[----:B------:R-:W-:-:S05]  /*4610*/  IADD3 R168, P0, R168, 0x10, RZ ;  /* 0x00000010a8a87810 */ /* 0x000fca0007f1e0ff */
[----:B------:R-:W-:Y:S02]  /*4620*/  IMAD.X R157, RZ, RZ, R157, P0 ;  /* 0x000000ffff9d7224 */ /* 0x000fe400000e069d */
[----:B0-----:R-:W-:Y:S01]  /*4630*/  FADD R171, R94, R171 ;  /* 0x000000ab5eab7221 */ /* 0x001fe20000000000 */
[----:B-1----:R-:W-:-:S04]  /*4640*/  FADD R93, R92, R93 ;  /* 0x0000005d5c5d7221 */ /* 0x002fc80000000000 */
[----:B------:R-:W0:Y:S04]  /*4650*/  SHFL.BFLY PT, R172, R171, 0x1, 0x1f ;  /* 0x0c201f00abac7f89 */ /* 0x000e2800000e0000 */
[----:B------:R-:W1:Y:S01]  /*4660*/  SHFL.BFLY PT, R4, R93, 0x1, 0x1f ;  /* 0x0c201f005d047f89 */ /* 0x000e6200000e0000 */
[----:B------:R-:W-:-:S04]  /*4670*/  ISETP.GE.U32.AND P0, PT, R168, R154, PT ;  /* 0x0000009aa800720c */ /* 0x000fc80003f06070 */
[----:B------:R-:W-:Y:S01]  /*4680*/  ISETP.GE.U32.AND.EX P0, PT, R157, RZ, PT, P0 ;  /* 0x000000ff9d00720c */ /* 0x000fe20003f06100 */
[----:B------:R-:W-:Y:S02]  /*4690*/  IMAD R155, R117, 0x10, R155 ;  /* 0x00000010759b7824 */ /* 0x000fe400078e029b */
[----:B------:R-:W-:Y:S02]  /*46a0*/  IMAD R169, R9, 0x10, R169 ;  /* 0x0000001009a97824 */ /* 0x000fe400078e02a9 */
[----:B0-----:R-:W-:Y:S01]  /*46b0*/  FADD R172, R171, R172 ;  /* 0x000000acabac7221 */ /* 0x001fe20000000000 */
[----:B-1----:R-:W-:-:S03]  /*46c0*/  FADD R4, R93, R4 ;  /* 0x000000045d047221 */ /* 0x002fc60000000000 */
[----:B------:R-:W-:Y:S01]  /*46d0*/  FFMA R116, R207, R116, R172 ;  /* 0x00000074cf747223 */ /* 0x000fe200000000ac */
[--C-:B------:R-:W-:Y:S02]  /*46e0*/  IMAD.MOV.U32 R172, RZ, RZ, R95.reuse ;  /* 0x000000ffffac7224 */ /* 0x100fe400078e005f */
[----:B------:R-:W-:Y:S01]  /*46f0*/  FFMA R8, R5, R8, R4 ;  /* 0x0000000805087223 */ /* 0x000fe20000000004 */
[----:B------:R-:W-:Y:S02]  /*4700*/  IMAD.MOV.U32 R5, RZ, RZ, R95 ;  /* 0x000000ffff057224 */ /* 0x000fe400078e005f */
[--C-:B------:R-:W-:Y:S02]  /*4710*/  IMAD.MOV.U32 R4, RZ, RZ, R176.reuse ;  /* 0x000000ffff047224 */ /* 0x100fe400078e00b0 */
[----:B------:R-:W-:Y:S01]  /*4720*/  IMAD.MOV.U32 R171, RZ, RZ, R176 ;  /* 0x000000ffffab7224 */ /* 0x000fe200078e00b0 */
[----:B------:R-:W-:Y:S02]  /*4730*/  WARPGROUP.DEPBAR.LE gsb0, 0x0 ;  /* 0x00008000000079c5 */ /* 0x000fe40000010000 */
[----:B------:R-:W-:Y:S05]  /*4740*/  @!P0 BRA `(.L_x_1) ;  /* 0xffffffe400588947 */ /* 0x000fea000383ffff */
.L_x_0:
[----:B------:R-:W-:Y:S01]  /*4750*/  FMUL R9, R86, 0.25 ;  /* 0x3e80000056097820 */ /* 0x000fe20000400000 */
[----:B------:R-:W-:Y:S01]  /*4760*/  FSETP.GT.AND P0, PT, |R116|, 8.50705917302346158658e+37, PT ;  /* 0x7e8000007400780b */ /* 0x000fe20003f04200 */
[----:B------:R-:W-:Y:S01]  /*4770*/  FMUL R11, R82, 0.25 ;  /* 0x3e800000520b7820 */ /* 0x000fe20000400000 */
[----:B------:R-:W-:Y:S01]  /*4780*/  FMUL R10, R87, 0.25 ;  /* 0x3e800000570a7820 */ /* 0x000fe20000400000 */
[----:B------:R-:W-:Y:S01]  /*4790*/  IMAD.MOV.U32 R159, RZ, RZ, R8 ;  /* 0x000000ffff9f7224 */ /* 0x000fe200078e0008 */
[----:B------:R-:W-:Y:S01]  /*47a0*/  FSEL R15, R9, R86, P0 ;  /* 0x00000056090f7208 */ /* 0x000fe20000000000 */
[----:B------:R-:W-:Y:S01]  /*47b0*/  FMUL R9, R78, 0.25 ;  /* 0x3e8000004e097820 */ /* 0x000fe20000400000 */
        /* <DEDUP_REMOVED lines=20> */
[----:B------:R-:W-:Y:S01]  /*4900*/  FMUL R11, R46, 0.25 ;  /* 0x3e8000002e0b7820 */ /* 0x000fe20000400000 */
[----:B------:R-:W-:Y:S01]  /*4910*/  FSETP.GT.AND P1, PT, |R159|, 8.50705917302346158658e+37, PT ;  /* 0x7e8000009f00780b */ /* 0x000fe20003f24200 */
        /* <DEDUP_REMOVED lines=55> */
[----:B------:R-:W-:Y:S01]  /*4c90*/  FMUL R8, R159, 8388608 ;  /* 0x4b0000009f087820 */ /* 0x000fe20000400000 */
[----:B------:R-:W-:Y:S01]  /*4ca0*/  FSEL R103, R11, R56, P1 ;  /* 0x000000380b677208 */ /* 0x000fe20000800000 */
[----:B------:R-:W-:Y:S01]  /*4cb0*/  FMUL R11, R48, 0.25 ;  /* 0x3e800000300b7820 */ /* 0x000fe20000400000 */
[----:B------:R-:W-:Y:S01]  /*4cc0*/  FSETP.GEU.AND P2, PT, R159, 1.175494350822287508e-38, PT ;  /* 0x008000009f00780b */ /* 0x000fe20003f4e000 */
[----:B------:R-:W-:Y:S01]  /*4cd0*/  FMUL R14, R31, 0.25 ;  /* 0x3e8000001f0e7820 */ /* 0x000fe20000400000 */
[----:B------:R-:W-:Y:S01]  /*4ce0*/  FSEL R105, R12, R55, P0 ;  /* 0x000000370c697208 */ /* 0x000fe20000000000 */
[----:B------:R-:W-:Y:S01]  /*4cf0*/  FMUL R12, R43, 0.25 ;  /* 0x3e8000002b0c7820 */ /* 0x000fe20000400000 */
[----:B------:R-:W-:Y:S01]  /*4d00*/  FSEL R109, R9, R52, P1 ;  /* 0x00000034096d7208 */ /* 0x000fe20000800000 */
[----:B------:R-:W-:Y:S01]  /*4d10*/  FMUL R9, R40, 0.25 ;  /* 0x3e80000028097820 */ /* 0x000fe20000400000 */
[----:B------:R-:W-:Y:S01]  /*4d20*/  FSEL R65, R10, R65, P1 ;  /* 0x000000410a417208 */ /* 0x000fe20000800000 */
[----:B------:R-:W-:Y:S01]  /*4d30*/  FMUL R10, R57, 0.25 ;  /* 0x3e800000390a7820 */ /* 0x000fe20000400000 */
[----:B------:R-:W-:Y:S01]  /*4d40*/  FSEL R82, R8, R159, !P2 ;  /* 0x0000009f08527208 */ /* 0x000fe20005000000 */
[----:B------:R-:W-:Y:S01]  /*4d50*/  IMAD.IADD R88, R149, 0x1, R150 ;  /* 0x0000000195587824 */ /* 0x000fe200078e0296 */
[----:B------:R-:W-:Y:S01]  /*4d60*/  FSEL R115, R11, R48, P1 ;  /* 0x000000300b737208 */ /* 0x000fe20000800000 */
[----:B------:R-:W-:Y:S01]  /*4d70*/  FMUL R11, R36, 0.25 ;  /* 0x3e800000240b7820 */ /* 0x000fe20000400000 */
[----:B------:R-:W-:Y:S01]  /*4d80*/  FSEL R123, R12, R43, P0 ;  /* 0x0000002b0c7b7208 */ /* 0x000fe20000000000 */
[----:B------:R-:W-:Y:S01]  /*4d90*/  FMUL R12, R35, 0.25 ;  /* 0x3e800000230c7820 */ /* 0x000fe20000400000 */
[----:B------:R-:W-:Y:S01]  /*4da0*/  FSEL R129, R9, R40, P1 ;  /* 0x0000002809817208 */ /* 0x000fe20000800000 */
[C---:B------:R-:W-:Y:S01]  /*4db0*/  FMUL R9, R116.reuse, 8388608 ;  /* 0x4b00000074097820 */ /* 0x040fe20000400000 */
[----:B------:R-:W-:Y:S01]  /*4dc0*/  FSETP.GEU.AND P5, PT, |R116|, 1.175494350822287508e-38, PT ;  /* 0x008000007400780b */ /* 0x000fe20003fae200 */
[----:B------:R-:W-:Y:S01]  /*4dd0*/  VIADD R8, R82, 0xc0cafb0d ;  /* 0xc0cafb0d52087836 */ /* 0x000fe20000000000 */
[----:B------:R-:W-:Y:S01]  /*4de0*/  FSEL R57, R10, R57, P1 ;  /* 0x000000390a397208 */ /* 0x000fe20000800000 */
[----:B------:R-:W-:Y:S01]  /*4df0*/  FMUL R10, R45, 0.25 ;  /* 0x3e8000002d0a7820 */ /* 0x000fe20000400000 */
[----:B------:R-:W-:Y:S01]  /*4e00*/  FSETP.GEU.AND P4, PT, R116, 1.175494350822287508e-38, PT ;  /* 0x008000007400780b */ /* 0x000fe20003f8e000 */
[----:B------:R-:W-:Y:S01]  /*4e10*/  IMAD.IADD R7, R149, 0x1, R156 ;  /* 0x0000000195077824 */ /* 0x000fe200078e029c */
[----:B------:R-:W-:Y:S01]  /*4e20*/  FSEL R97, R13, R62, P0 ;  /* 0x0000003e0d617208 */ /* 0x000fe20000000000 */
[----:B------:R-:W-:Y:S01]  /*4e30*/  FMUL R13, R42, 0.25 ;  /* 0x3e8000002a0d7820 */ /* 0x000fe20000400000 */
[----:B------:R-:W-:Y:S01]  /*4e40*/  FSEL R137, R11, R36, P1 ;  /* 0x000000240b897208 */ /* 0x000fe20000800000 */
[----:B------:R-:W-:Y:S01]  /*4e50*/  FMUL R11, R32, 0.25 ;  /* 0x3e800000200b7820 */ /* 0x000fe20000400000 */
[----:B------:R-:W-:Y:S01]  /*4e60*/  FSEL R35, R12, R35, P0 ;  /* 0x000000230c237208 */ /* 0x000fe20000000000 */
[----:B------:R-:W-:Y:S01]  /*4e70*/  FMUL R12, R73, 0.25 ;  /* 0x3e800000490c7820 */ /* 0x000fe20000400000 */
[----:B------:R-:W-:Y:S01]  /*4e80*/  FSEL R161, R9, R116, !P4 ;  /* 0x0000007409a17208 */ /* 0x000fe20006000000 */
[----:B------:R-:W-:Y:S01]  /*4e90*/  @P0 FMUL R116, R116, 0.25 ;  /* 0x3e80000074740820 */ /* 0x000fe20000400000 */
[----:B------:R-:W-:Y:S01]  /*4ea0*/  FSEL R45, R10, R45, P1 ;  /* 0x0000002d0a2d7208 */ /* 0x000fe20000800000 */
[----:B------:R-:W-:Y:S01]  /*4eb0*/  FMUL R10, R37, 0.25 ;  /* 0x3e800000250a7820 */ /* 0x000fe20000400000 */
[----:B------:R-:W-:Y:S01]  /*4ec0*/  LOP3.LUT R9, R8, 0xff800000, RZ, 0xc0, !PT ;  /* 0xff80000008097812 */ /* 0x000fe200078ec0ff */
[----:B------:R-:W-:Y:S01]  /*4ed0*/  @!P5 FMUL R116, R116, 16777216 ;  /* 0x4b8000007474d820 */ /* 0x000fe20000400000 */
[----:B------:R-:W-:Y:S01]  /*4ee0*/  FSEL R125, R13, R42, P0 ;  /* 0x0000002a0d7d7208 */ /* 0x000fe20000000000 */
[----:B------:R-:W-:Y:S01]  /*4ef0*/  FMUL R13, R26, 0.25 ;  /* 0x3e8000001a0d7820 */ /* 0x000fe20000400000 */
[----:B------:R-:W-:Y:S01]  /*4f00*/  FSEL R143, R11, R32, P1 ;  /* 0x000000200b8f7208 */ /* 0x000fe20000800000 */
[----:B------:R-:W-:Y:S01]  /*4f10*/  @!P5 FMUL R15, R15, 16777216 ;  /* 0x4b8000000f0fd820 */ /* 0x000fe20000400000 */
[----:B------:R-:W-:Y:S01]  /*4f20*/  FSEL R8, RZ, -23, P2 ;  /* 0xc1b80000ff087808 */ /* 0x000fe20001000000 */
[----:B------:R-:W-:Y:S01]  /*4f30*/  @!P5 FMUL R87, R87, 16777216 ;  /* 0x4b8000005757d820 */ /* 0x000fe20000400000 */
[----:B------:R-:W-:Y:S01]  /*4f40*/  I2FP.F32.S32 R11, R9 ;  /* 0x00000009000b7245 */ /* 0x000fe20000201400 */
[----:B------:R-:W-:Y:S01]  /*4f50*/  @!P5 FMUL R83, R83, 16777216 ;  /* 0x4b8000005353d820 */ /* 0x000fe20000400000 */
[----:B------:R-:W-:Y:S01]  /*4f60*/  FSEL R73, R12, R73, P1 ;  /* 0x000000490c497208 */ /* 0x000fe20000800000 */
[----:B------:R-:W-:Y:S01]  /*4f70*/  FMUL R12, R53, 0.25 ;  /* 0x3e800000350c7820 */ /* 0x000fe20000400000 */
[----:B------:R-:W-:Y:S01]  /*4f80*/  FSEL R135, R10, R37, P1 ;  /* 0x000000250a877208 */ /* 0x000fe20000800000 */
[----:B------:R-:W-:Y:S01]  /*4f90*/  FMUL R10, R29, 0.25 ;  /* 0x3e8000001d0a7820 */ /* 0x000fe20000400000 */
[----:B------:R-:W-:Y:S01]  /*4fa0*/  FSEL R153, R13, R26, P0 ;  /* 0x0000001a0d997208 */ /* 0x000fe20000000000 */
[----:B------:R-:W-:Y:S01]  /*4fb0*/  FFMA.FTZ R36, R11, 1.1920928955078125e-07, R8 ;  /* 0x340000000b247823 */ /* 0x000fe20000010008 */
[----:B------:R-:W-:Y:S01]  /*4fc0*/  FMUL R13, R64, 0.25 ;  /* 0x3e800000400d7820 */ /* 0x000fe20000400000 */
[----:B------:R-:W0:Y:S01]  /*4fd0*/  MUFU.RCP R8, R116 ;  /* 0x0000007400087308 */ /* 0x000e220000001000 */
[----:B------:R-:W-:Y:S01]  /*4fe0*/  FSEL R53, R12, R53, P1 ;  /* 0x000000350c357208 */ /* 0x000fe20000800000 */
[----:B------:R-:W-:Y:S01]  /*4ff0*/  FMUL R12, R33, 0.25 ;  /* 0x3e800000210c7820 */ /* 0x000fe20000400000 */
[----:B------:R-:W-:Y:S01]  /*5000*/  FSEL R147, R10, R29, P1 ;  /* 0x0000001d0a937208 */ /* 0x000fe20000800000 */
[----:B------:R-:W-:Y:S01]  /*5010*/  VIADD R10, R161, 0xc0cafb0d ;  /* 0xc0cafb0da10a7836 */ /* 0x000fe20000000000 */
[C---:B------:R-:W-:Y:S01]  /*5020*/  FSETP.GEU.AND P2, PT, |R159|.reuse, 1.175494350822287508e-38, PT ;  /* 0x008000009f00780b */ /* 0x040fe20003f4e200 */
[----:B------:R-:W-:Y:S01]  /*5030*/  @P1 FMUL R159, R159, 0.25 ;  /* 0x3e8000009f9f1820 */ /* 0x000fe20000400000 */
[----:B------:R-:W-:Y:S01]  /*5040*/  FSEL R55, R13, R64, P1 ;  /* 0x000000400d377208 */ /* 0x000fe20000800000 */
[----:B------:R-:W-:Y:S01]  /*5050*/  FMUL R13, R44, 0.25 ;  /* 0x3e8000002c0d7820 */ /* 0x000fe20000400000 */
[----:B------:R-:W-:Y:S01]  /*5060*/  FSEL R141, R12, R33, P1 ;  /* 0x000000210c8d7208 */ /* 0x000fe20000800000 */
[----:B------:R-:W-:Y:S01]  /*5070*/  FMUL R33, R24, 0.25 ;  /* 0x3e80000018217820 */ /* 0x000fe20000400000 */
[----:B------:R-:W-:Y:S01]  /*5080*/  LOP3.LUT R12, R10, 0xff800000, RZ, 0xc0, !PT ;  /* 0xff8000000a0c7812 */ /* 0x000fe200078ec0ff */
[----:B------:R-:W-:Y:S01]  /*5090*/  @!P5 FMUL R19, R19, 16777216 ;  /* 0x4b8000001313d820 */ /* 0x000fe20000400000 */
[----:B------:R-:W-:Y:S01]  /*50a0*/  FSEL R31, R14, R31, P0 ;  /* 0x0000001f0e1f7208 */ /* 0x000fe20000000000 */
[----:B------:R-:W-:Y:S01]  /*50b0*/  @!P5 FMUL R79, R79, 16777216 ;  /* 0x4b8000004f4fd820 */ /* 0x000fe20000400000 */
[----:B------:R-:W-:Y:S01]  /*50c0*/  FSEL R121, R13, R44, P1 ;  /* 0x0000002c0d797208 */ /* 0x000fe20000800000 */
[----:B------:R-:W-:Y:S01]  /*50d0*/  @!P5 FMUL R23, R23, 16777216 ;  /* 0x4b8000001717d820 */ /* 0x000fe20000400000 */
[----:B------:R-:W-:Y:S01]  /*50e0*/  FSEL R10, RZ, -23, P4 ;  /* 0xc1b80000ff0a7808 */ /* 0x000fe20002000000 */
[----:B------:R-:W-:Y:S01]  /*50f0*/  @!P5 FMUL R75, R75, 16777216 ;  /* 0x4b8000004b4bd820 */ /* 0x000fe20000400000 */
[----:B------:R-:W-:Y:S01]  /*5100*/  I2FP.F32.S32 R13, R12 ;  /* 0x0000000c000d7245 */ /* 0x000fe20000201400 */
[----:B------:R-:W-:Y:S01]  /*5110*/  @!P5 FMUL R91, R91, 16777216 ;  /* 0x4b8000005b5bd820 */ /* 0x000fe20000400000 */
        /* <DEDUP_REMOVED lines=25> */
[----:B------:R-:W-:Y:S01]  /*52b0*/  FSEL R157, R33, R24, P1 ;  /* 0x00000018219d7208 */ /* 0x000fe20000800000 */
[----:B------:R-:W-:Y:S01]  /*52c0*/  FFMA.FTZ R37, R13, 1.1920928955078125e-07, R10 ;  /* 0x340000000d257823 */ /* 0x000fe2000001000a */
[C---:B0-----:R-:W-:Y:S01]  /*52d0*/  FMUL R43, R8.reuse, R15 ;  /* 0x0000000f082b7220 */ /* 0x041fe20000400000 */
[C---:B------:R-:W-:Y:S01]  /*52e0*/  FMUL R24, R8.reuse, R87 ;  /* 0x0000005708187220 */ /* 0x040fe20000400000 */
        /* <DEDUP_REMOVED lines=29> */
[----:B------:R-:W-:Y:S01]  /*54c0*/  FMUL R76, R8, R153 ;  /* 0x00000099084c7220 */ /* 0x000fe20000400000 */
[----:B------:R-:W-:Y:S01]  /*54d0*/  FMUL R14, R25, 0.25 ;  /* 0x3e800000190e7820 */ /* 0x000fe20000400000 */
[----:B------:R-:W0:Y:S01]  /*54e0*/  MUFU.RCP R8, R159 ;  /* 0x0000009f00087308 */ /* 0x000e220000001000 */
[----:B------:R-:W-:Y:S01]  /*54f0*/  LOP3.LUT R150, R150, 0x40, RZ, 0x3c, !PT ;  /* 0x0000004096967812 */ /* 0x000fe200078e3cff */
[----:B------:R-:W-:Y:S01]  /*5500*/  FMUL R29, R28, 0.25 ;  /* 0x3e8000001c1d7820 */ /* 0x000fe20000400000 */
[----:B------:R-:W-:Y:S01]  /*5510*/  @!P2 FMUL R17, R17, 16777216 ;  /* 0x4b8000001111a820 */ /* 0x000fe20000400000 */
[----:B------:R-:W-:Y:S01]  /*5520*/  FSEL R155, R14, R25, P1 ;  /* 0x000000190e9b7208 */ /* 0x000fe20000800000 */
[----:B------:R-:W-:Y:S01]  /*5530*/  @!P2 FMUL R135, R135, 16777216 ;  /* 0x4b8000008787a820 */ /* 0x000fe20000400000 */
[----:B------:R-:W1:Y:S01]  /*5540*/  LDC R25, c[0x0][0x278] ;  /* 0x00009e00ff197b82 */ /* 0x000e620000000800 */
[----:B------:R-:W-:Y:S01]  /*5550*/  IMAD.IADD R89, R149, 0x1, R150 ;  /* 0x0000000195597824 */ /* 0x000fe200078e0296 */
[----:B------:R-:W-:Y:S01]  /*5560*/  FSEL R149, R29, R28, P1 ;  /* 0x0000001c1d957208 */ /* 0x000fe20000800000 */
        /* <DEDUP_REMOVED lines=8> */
[C---:B0-----:R-:W-:Y:S01]  /*55f0*/  FMUL R31, R8.reuse, R17 ;  /* 0x00000011081f7220 */ /* 0x041fe20000400000 */
[C---:B------:R-:W-:Y:S01]  /*5600*/  FMUL R17, R8.reuse, R135 ;  /* 0x0000008708117220 */ /* 0x040fe20000400000 */
[----:B------:R-:W-:Y:S01]  /*5610*/  FMUL R26, R8, R141 ;  /* 0x0000008d081a7220 */ /* 0x000fe20000400000 */
        /* <DEDUP_REMOVED lines=22> */
[----:B------:R-:W-:-:S02]  /*5780*/  IMAD.IADD R9, R82, 0x1, -R9 ;  /* 0x0000000152097824 */ /* 0x000fc400078e0a09 */
        /* <DEDUP_REMOVED lines=29> */
[----:B------:R-:W-:Y:S01]  /*5960*/  F2FP.BF16.F32.PACK_AB R17, R17, R26 ;  /* 0x0000001a1111723e */ /* 0x000fe200000010ff */
[----:B------:R-:W-:-:S02]  /*5970*/  IMAD.IADD R12, R161, 0x1, -R12 ;  /* 0x00000001a10c7824 */ /* 0x000fc400078e0a0c */
[----:B------:R-:W-:Y:S01]  /*5980*/  FADD R26, R9, -1 ;  /* 0xbf800000091a7421 */ /* 0x000fe20000000000 */
[----:B------:R-:W-:Y:S01]  /*5990*/  IMAD.MOV.U32 R8, RZ, RZ, 0x3dc6b27f ;  /* 0x3dc6b27fff087424 */ /* 0x000fe200078e00ff */
[----:B------:R-:W-:Y:S01]  /*59a0*/  F2FP.BF16.F32.PACK_AB R19, R19, R10 ;  /* 0x0000000a1313723e */ /* 0x000fe200000010ff */
[----:B------:R-:W-:Y:S01]  /*59b0*/  FADD R27, R12, -1 ;  /* 0xbf8000000c1b7421 */ /* 0x000fe20000000000 */
[----:B-1----:R-:W-:Y:S02]  /*59c0*/  IMAD R148, R148, R25, RZ ;  /* 0x0000001994947224 */ /* 0x002fe400078e02ff */
[C---:B------:R-:W-:Y:S01]  /*59d0*/  FFMA.FTZ R9, R26.reuse, R8, -0.16845393180847167969 ;  /* 0xbe2c7f301a097423 */ /* 0x040fe20000010008 */
[----:B------:R-:W-:Y:S01]  /*59e0*/  F2FP.BF16.F32.PACK_AB R21, R21, R72 ;  /* 0x000000481515723e */ /* 0x000fe200000010ff */
[----:B------:R-:W-:Y:S01]  /*59f0*/  FFMA.FTZ R8, R27, R8, -0.16845393180847167969 ;  /* 0xbe2c7f301b087423 */ /* 0x000fe20000010008 */
[----:B------:R-:W-:Y:S02]  /*5a00*/  IMAD R72, R25, 0x4, R148 ;  /* 0x0000000419487824 */ /* 0x000fe400078e0294 */
[C---:B------:R-:W-:Y:S01]  /*5a10*/  FFMA.FTZ R9, R26.reuse, R9, 0.1716887056827545166 ;  /* 0x3e2fcf2a1a097423 */ /* 0x040fe20000010009 */
[----:B------:R-:W-:Y:S01]  /*5a20*/  F2FP.BF16.F32.PACK_AB R13, R13, R70 ;  /* 0x000000460d0d723e */ /* 0x000fe200000010ff */
[----:B------:R-:W-:Y:S01]  /*5a30*/  FFMA.FTZ R10, R27, R8, 0.1716887056827545166 ;  /* 0x3e2fcf2a1b0a7423 */ /* 0x000fe20000010008 */
[----:B------:R-:W-:Y:S01]  /*5a40*/  F2FP.BF16.F32.PACK_AB R8, R11, R74 ;  /* 0x0000004a0b08723e */ /* 0x000fe200000010ff */
[----:B------:R-:W-:Y:S01]  /*5a50*/  FFMA.FTZ R9, R26, R9, -0.17900948226451873779 ;  /* 0xbe374e431a097423 */ /* 0x000fe20000010009 */
[----:B------:R-:W-:-:S02]  /*5a60*/  IMAD R70, R25, 0x4, R72 ;  /* 0x0000000419467824 */ /* 0x000fc400078e0248 */
[----:B------:R-:W-:Y:S01]  /*5a70*/  FFMA.FTZ R10, R27, R10, -0.17900948226451873779 ;  /* 0xbe374e431b0a7423 */ /* 0x000fe2000001000a */
[----:B------:R-:W-:Y:S01]  /*5a80*/  F2FP.BF16.F32.PACK_AB R16, R16, R155 ;  /* 0x0000009b1010723e */ /* 0x000fe200000010ff */
[----:B------:R-:W-:Y:S01]  /*5a90*/  FFMA.FTZ R11, R26, R9, 0.20512372255325317383 ;  /* 0x3e520bf41a0b7423 */ /* 0x000fe20000010009 */
[----:B------:R-:W-:Y:S01]  /*5aa0*/  F2FP.BF16.F32.PACK_AB R9, R131, R68 ;  /* 0x000000448309723e */ /* 0x000fe200000010ff */
[----:B------:R-:W-:Y:S01]  /*5ab0*/  FFMA.FTZ R10, R27, R10, 0.20512372255325317383 ;  /* 0x3e520bf41b0a7423 */ /* 0x000fe2000001000a */
[----:B------:R-:W-:Y:S01]  /*5ac0*/  F2FP.BF16.F32.PACK_AB R18, R18, R127 ;  /* 0x0000007f1212723e */ /* 0x000fe200000010ff */
[----:B------:R-:W-:Y:S01]  /*5ad0*/  BAR.SYNC.DEFER_BLOCKING 0x0 ;  /* 0x0000000000007b1d */ /* 0x000fe20000010000 */
[C---:B------:R-:W-:Y:S01]  /*5ae0*/  FFMA.FTZ R11, R26.reuse, R11, -0.24046532809734344482 ;  /* 0xbe763c8b1a0b7423 */ /* 0x040fe2000001000b */
[----:B------:R-:W-:Y:S01]  /*5af0*/  IMAD R68, R25, 0x4, R70 ;  /* 0x0000000419447824 */ /* 0x000fe200078e0246 */
[----:B------:R-:W-:Y:S01]  /*5b00*/  F2FP.BF16.F32.PACK_AB R23, R23, R14 ;  /* 0x0000000e1717723e */ /* 0x000fe200000010ff */
[----:B------:R-:W-:Y:S01]  /*5b10*/  FFMA.FTZ R10, R27, R10, -0.24046532809734344482 ;  /* 0xbe763c8b1b0a7423 */ /* 0x000fe2000001000a */
[C---:B------:R-:W-:Y:S01]  /*5b20*/  FFMA.FTZ R11, R26.reuse, R11, 0.28857114911079406738 ;  /* 0x3e93bf991a0b7423 */ /* 0x040fe2000001000b */
[----:B------:R-:W-:Y:S01]  /*5b30*/  F2FP.BF16.F32.PACK_AB R14, R119, R66 ;  /* 0x00000042770e723e */ /* 0x000fe200000010ff */
[----:B------:R-:W-:Y:S01]  /*5b40*/  IMAD R66, R25, 0x4, R68 ;  /* 0x0000000419427824 */ /* 0x000fe200078e0244 */
[----:B------:R-:W-:Y:S01]  /*5b50*/  F2FP.BF16.F32.PACK_AB R15, R15, R62 ;  /* 0x0000003e0f0f723e */ /* 0x000fe200000010ff */
[----:B------:R-:W-:Y:S01]  /*5b60*/  FFMA.FTZ R11, R26, R11, -0.36067417263984680176 ;  /* 0xbeb8aa491a0b7423 */ /* 0x000fe2000001000b */
[----:B------:R-:W-:-:S02]  /*5b70*/  F2FP.BF16.F32.PACK_AB R20, R20, R157 ;  /* 0x0000009d1414723e */ /* 0x000fc400000010ff */
[----:B------:R-:W-:Y:S02]  /*5b80*/  F2FP.BF16.F32.PACK_AB R22, R22, R129 ;  /* 0x000000811616723e */ /* 0x000fe400000010ff */
[----:B------:R-:W-:Y:S02]  /*5b90*/  F2FP.BF16.F32.PACK_AB R12, R145, R76 ;  /* 0x0000004c910c723e */ /* 0x000fe400000010ff */
[C---:B------:R-:W-:Y:S02]  /*5ba0*/  ISETP.GE.U32.AND P1, PT, R82.reuse, 0x7f800000, PT ;  /* 0x7f8000005200780c */ /* 0x040fe40003f26070 */
[----:B------:R-:W-:Y:S02]  /*5bb0*/  ISETP.GE.U32.AND P2, PT, R161, 0x7f800000, PT ;  /* 0x7f800000a100780c */ /* 0x000fe40003f46070 */
[----:B------:R-:W-:Y:S02]  /*5bc0*/  FSETP.NEU.AND P0, PT, R82, RZ, PT ;  /* 0x000000ff5200720b */ /* 0x000fe40003f0d000 */
[----:B------:R-:W-:Y:S01]  /*5bd0*/  F2FP.BF16.F32.PACK_AB R33, R33, R52 ;  /* 0x000000342121723e */ /* 0x000fe200000010ff */
[----:B------:R0:W-:Y:S01]  /*5be0*/  STS.128 [R6+0x400], R16 ;  /* 0x0004001006007388 */ /* 0x0001e20000000c00 */
[----:B------:R-:W1:Y:S01]  /*5bf0*/  LDC.64 R52, c[0x0][0x228] ;  /* 0x00008a00ff347b82 */ /* 0x000e620000000a00 */
[----:B------:R-:W-:-:S02]  /*5c00*/  F2FP.BF16.F32.PACK_AB R28, R28, R103 ;  /* 0x000000671c1c723e */ /* 0x000fc400000010ff */
[----:B------:R-:W-:Y:S01]  /*5c10*/  STS.128 [R6], R20 ;  /* 0x0000001406007388 */ /* 0x000fe20000000c00 */
[----:B------:R-:W-:Y:S02]  /*5c20*/  F2FP.BF16.F32.PACK_AB R29, R29, R54 ;  /* 0x000000361d1d723e */ /* 0x000fe400000010ff */
[----:B------:R-:W-:Y:S01]  /*5c30*/  F2FP.BF16.F32.PACK_AB R30, R30, R47 ;  /* 0x0000002f1e1e723e */ /* 0x000fe200000010ff */
[----:B------:R2:W-:Y:S01]  /*5c40*/  STS.128 [R6+0x80], R12 ;  /* 0x0000800c06007388 */ /* 0x0005e20000000c00 */
[----:B------:R-:W-:Y:S02]  /*5c50*/  F2FP.BF16.F32.PACK_AB R31, R31, R42 ;  /* 0x0000002a1f1f723e */ /* 0x000fe400000010ff */
[----:B------:R-:W-:Y:S02]  /*5c60*/  F2FP.BF16.F32.PACK_AB R59, R24, R83 ;  /* 0x00000053183b723e */ /* 0x000fe400000010ff */
[----:B------:R-:W-:Y:S02]  /*5c70*/  F2FP.BF16.F32.PACK_AB R35, R35, R40 ;  /* 0x000000282323723e */ /* 0x000fe400000010ff */
[----:B------:R-:W-:Y:S01]  /*5c80*/  F2FP.BF16.F32.PACK_AB R32, R32, R57 ;  /* 0x000000392020723e */ /* 0x000fe200000010ff */
[----:B0-----:R-:W-:Y:S01]  /*5c90*/  FFMA.FTZ R16, R27, R10, 0.28857114911079406738 ;  /* 0x3e93bf991b107423 */ /* 0x001fe2000001000a */
[----:B------:R-:W-:Y:S01]  /*5ca0*/  F2FP.BF16.F32.PACK_AB R10, R117, R64 ;  /* 0x00000040750a723e */ /* 0x000fe200000010ff */
[----:B------:R-:W-:-:S02]  /*5cb0*/  IMAD R64, R25, 0x4, R66 ;  /* 0x0000000419407824 */ /* 0x000fc400078e0242 */
[C---:B------:R-:W-:Y:S01]  /*5cc0*/  FFMA.FTZ R17, R26.reuse, R11, 0.48089820146560668945 ;  /* 0x3ef6384a1a117423 */ /* 0x040fe2000001000b */
[----:B------:R-:W-:Y:S01]  /*5cd0*/  F2FP.BF16.F32.PACK_AB R11, R105, R60 ;  /* 0x0000003c690b723e */ /* 0x000fe200000010ff */
[----:B------:R-:W-:Y:S01]  /*5ce0*/  FFMA.FTZ R16, R27, R16, -0.36067417263984680176 ;  /* 0xbeb8aa491b107423 */ /* 0x000fe20000010010 */
[C---:B------:R-:W-:Y:S02]  /*5cf0*/  IMAD R62, R25.reuse, 0x4, R64 ;  /* 0x00000004193e7824 */ /* 0x040fe400078e0240 */
[C---:B------:R-:W-:Y:S01]  /*5d00*/  FFMA.FTZ R17, R26.reuse, R17, -0.72134751081466674805 ;  /* 0xbf38aa3b1a117423 */ /* 0x040fe20000010011 */
[----:B--2---:R-:W-:Y:S01]  /*5d10*/  @P2 IMAD.MOV.U32 R12, RZ, RZ, 0x7f800000 ;  /* 0x7f800000ff0c2424 */ /* 0x004fe200078e00ff */
[----:B------:R-:W-:Y:S01]  /*5d20*/  STS.128 [R6+0x480], R8 ;  /* 0x0004800806007388 */ /* 0x000fe20000000c00 */
[----:B------:R-:W-:Y:S02]  /*5d30*/  IMAD R60, R25, 0x4, R62 ;  /* 0x00000004193c7824 */ /* 0x000fe400078e023e */
[----:B------:R-:W-:Y:S01]  /*5d40*/  FMUL R17, R26, R17 ;  /* 0x000000111a117220 */ /* 0x000fe20000400000 */
[----:B------:R-:W-:Y:S01]  /*5d50*/  FFMA.FTZ R16, R27, R16, 0.48089820146560668945 ;  /* 0x3ef6384a1b107423 */ /* 0x000fe20000010010 */
[----:B------:R-:W-:Y:S01]  /*5d60*/  BAR.SYNC.DEFER_BLOCKING 0x0 ;  /* 0x0000000000007b1d */ /* 0x000fe20000010000 */
[----:B------:R-:W-:-:S02]  /*5d70*/  IMAD R74, R25, 0x4, R60 ;  /* 0x00000004194a7824 */ /* 0x000fc400078e023c */
[C---:B------:R-:W-:Y:S01]  /*5d80*/  FMUL R17, R26.reuse, R17 ;  /* 0x000000111a117220 */ /* 0x040fe20000400000 */
[----:B------:R-:W-:Y:S01]  /*5d90*/  FFMA.FTZ R16, R27, R16, -0.72134751081466674805 ;  /* 0xbf38aa3b1b107423 */ /* 0x000fe20000010010 */
[----:B------:R-:W-:Y:S01]  /*5da0*/  F2FP.BF16.F32.PACK_AB R40, R97, R58 ;  /* 0x0000003a6128723e */ /* 0x000fe200000010ff */
[----:B------:R-:W-:Y:S02]  /*5db0*/  IMAD R76, R25, 0x4, R74 ;  /* 0x00000004194c7824 */ /* 0x000fe400078e024a */
[----:B------:R-:W-:Y:S01]  /*5dc0*/  FFMA.FTZ R17, R26, 1.4426950216293334961, R17 ;  /* 0x3fb8aa3b1a117823 */ /* 0x000fe20000010011 */
[----:B------:R-:W-:Y:S01]  /*5dd0*/  FMUL R16, R27, R16 ;  /* 0x000000101b107220 */ /* 0x000fe20000400000 */
[----:B------:R-:W-:Y:S01]  /*5de0*/  F2FP.BF16.F32.PACK_AB R34, R34, R73 ;  /* 0x000000492222723e */ /* 0x000fe200000010ff */
[----:B------:R-:W-:Y:S02]  /*5df0*/  IMAD R78, R25, 0x4, R76 ;  /* 0x00000004194e7824 */ /* 0x000fe400078e024c */
[----:B------:R-:W-:Y:S01]  /*5e00*/  FADD R36, R36, R17 ;  /* 0x0000001124247221 */ /* 0x000fe20000000000 */
[----:B------:R-:W-:-:S02]  /*5e10*/  @P1 IMAD.MOV.U32 R17, RZ, RZ, 0x7f800000 ;  /* 0x7f800000ff111424 */ /* 0x000fc400078e00ff */
[----:B------:R-:W-:Y:S01]  /*5e20*/  FMUL R16, R27, R16 ;  /* 0x000000101b107220 */ /* 0x000fe20000400000 */
[----:B------:R-:W-:Y:S01]  /*5e30*/  IMAD R80, R25, 0x4, R78 ;  /* 0x0000000419507824 */ /* 0x000fe200078e024e */
[----:B------:R-:W-:Y:S01]  /*5e40*/  F2FP.BF16.F32.PACK_AB R56, R63, R56 ;  /* 0x000000383f38723e */ /* 0x000fe200000010ff */
[----:B------:R-:W-:Y:S01]  /*5e50*/  @P1 FFMA.FTZ R36, R82, R17, +INF ;  /* 0x7f80000052241423 */ /* 0x000fe20000010011 */
[----:B------:R-:W-:Y:S01]  /*5e60*/  FFMA.FTZ R16, R27, 1.4426950216293334961, R16 ;  /* 0x3fb8aa3b1b107823 */ /* 0x000fe20000010010 */
[----:B------:R-:W-:Y:S01]  /*5e70*/  IMAD R82, R25, 0x4, R80 ;  /* 0x0000000419527824 */ /* 0x000fe200078e0250 */
[----:B------:R-:W0:Y:S01]  /*5e80*/  LDC.64 R26, c[0x0][0x270] ;  /* 0x00009c00ff1a7b82 */ /* 0x000e220000000a00 */
[----:B------:R-:W-:Y:S01]  /*5e90*/  F2FP.BF16.F32.PACK_AB R41, R41, R50 ;  /* 0x000000322929723e */ /* 0x000fe200000010ff */
[----:B------:R-:W-:Y:S01]  /*5ea0*/  FADD R37, R37, R16 ;  /* 0x0000001025257221 */ /* 0x000fe20000000000 */
[----:B------:R-:W-:Y:S02]  /*5eb0*/  IMAD R84, R25, 0x4, R82 ;  /* 0x0000000419547824 */ /* 0x000fe400078e0252 */
[----:B------:R-:W-:Y:S01]  /*5ec0*/  @P2 FFMA.FTZ R37, R161, R12, +INF ;  /* 0x7f800000a1252423 */ /* 0x000fe2000001000c */
[----:B------:R-:W-:Y:S01]  /*5ed0*/  F2FP.BF16.F32.PACK_AB R57, R71, R48 ;  /* 0x000000304739723e */ /* 0x000fe200000010ff */
[----:B------:R-:W2:Y:S01]  /*5ee0*/  LDS.128 R20, [R88] ;  /* 0x0000000058147984 */ /* 0x000ea20000000c00 */
[----:B------:R-:W-:Y:S01]  /*5ef0*/  IMAD R86, R25, 0x4, R84 ;  /* 0x0000000419567824 */ /* 0x000fe200078e0254 */
[----:B------:R-:W-:-:S02]  /*5f00*/  F2FP.BF16.F32.PACK_AB R42, R39, R46 ;  /* 0x0000002e272a723e */ /* 0x000fc400000010ff */
[----:B------:R-:W-:Y:S01]  /*5f10*/  LDS.128 R12, [R88+0x800] ;  /* 0x00080000580c7984 */ /* 0x000fe20000000c00 */
[----:B------:R-:W-:Y:S01]  /*5f20*/  IMAD R90, R25, 0x4, R86 ;  /* 0x00000004195a7824 */ /* 0x000fe200078e0256 */
[----:B------:R-:W-:Y:S02]  /*5f30*/  F2FP.BF16.F32.PACK_AB R58, R79, R44 ;  /* 0x0000002c4f3a723e */ /* 0x000fe400000010ff */
[----:B------:R-:W3:Y:S01]  /*5f40*/  LDS.128 R16, [R89] ;  /* 0x0000000059107984 */ /* 0x000ee20000000c00 */
[----:B------:R-:W-:Y:S01]  /*5f50*/  IMAD R92, R25, 0x4, R90 ;  /* 0x00000004195c7824 */ /* 0x000fe200078e025a */
[----:B------:R-:W-:Y:S02]  /*5f60*/  F2FP.BF16.F32.PACK_AB R43, R43, R38 ;  /* 0x000000262b2b723e */ /* 0x000fe400000010ff */
[----:B------:R-:W4:Y:S01]  /*5f70*/  LDS.128 R8, [R89+0x800] ;  /* 0x0008000059087984 */ /* 0x000f220000000c00 */
[C---:B------:R-:W-:Y:S01]  /*5f80*/  IMAD R94, R25.reuse, 0x4, R92 ;  /* 0x00000004195e7824 */ /* 0x040fe200078e025c */
[----:B------:R-:W-:Y:S03]  /*5f90*/  BAR.SYNC.DEFER_BLOCKING 0x0 ;  /* 0x0000000000007b1d */ /* 0x000fe60000010000 */
[----:B------:R-:W-:Y:S01]  /*5fa0*/  IMAD R96, R25, 0x4, R94 ;  /* 0x0000000419607824 */ /* 0x000fe200078e025e */
[----:B------:R-:W-:Y:S01]  /*5fb0*/  FSETP.NEU.AND P1, PT, R161, RZ, PT ;  /* 0x000000ffa100720b */ /* 0x000fe20003f2d000 */
[----:B0-----:R-:W-:Y:S01]  /*5fc0*/  IMAD R26, R3, R26, RZ ;  /* 0x0000001a031a7224 */ /* 0x001fe200078e02ff */
[----:B------:R-:W-:Y:S01]  /*5fd0*/  FSEL R36, R36, -INF , P0 ;  /* 0xff80000024247808 */ /* 0x000fe20000000000 */
[----:B------:R-:W-:Y:S01]  /*5fe0*/  IMAD R98, R25, 0x4, R96 ;  /* 0x0000000419627824 */ /* 0x000fe200078e0260 */
[----:B------:R-:W-:Y:S01]  /*5ff0*/  FSEL R37, R37, -INF , P1 ;  /* 0xff80000025257808 */ /* 0x000fe20000800000 */
[----:B------:R-:W-:-:S02]  /*6000*/  IMAD R45, R0, R27, RZ ;  /* 0x0000001b002d7224 */ /* 0x000fc400078e02ff */
[----:B------:R-:W-:Y:S02]  /*6010*/  IMAD.SHL.U32 R27, R26, 0x2, RZ ;  /* 0x000000021a1b7824 */ /* 0x000fe400078e00ff */
[----:B------:R-:W-:Y:S01]  /*6020*/  FFMA R36, R36, 0.69314718246459960938, R5 ;  /* 0x3f31721824247823 */ /* 0x000fe20000000005 */
[----:B------:R-:W-:Y:S02]  /*6030*/  IMAD.SHL.U32 R24, R45, 0x2, RZ ;  /* 0x000000022d187824 */ /* 0x000fe400078e00ff */
[----:B------:R-:W-:Y:S01]  /*6040*/  FFMA R37, R37, 0.69314718246459960938, R4 ;  /* 0x3f31721825257823 */ /* 0x000fe20000000004 */
[----:B------:R-:W-:Y:S01]  /*6050*/  IMAD.HI R26, R26, 0x2, RZ ;  /* 0x000000021a1a7827 */ /* 0x000fe200078e02ff */
[----:B------:R-:W0:Y:S01]  /*6060*/  LDC R4, c[0x0][0x27c] ;  /* 0x00009f00ff047b82 */ /* 0x000e220000000800 */
[----:B-1----:R-:W-:Y:S02]  /*6070*/  IADD3 R27, P2, P4, R24, R52, R27 ;  /* 0x00000034181b7210 */ /* 0x002fe40007c5e01b */
[----:B------:R-:W-:Y:S01]  /*6080*/  IMAD.HI R45, R45, 0x2, RZ ;  /* 0x000000022d2d7827 */ /* 0x000fe200078e02ff */
[----:B------:R1:W-:Y:S04]  /*6090*/  STS.128 [R6], R28 ;  /* 0x0000001c06007388 */ /* 0x0003e80000000c00 */
[----:B------:R5:W-:Y:S04]  /*60a0*/  STS.128 [R6+0x400], R32 ;  /* 0x0004002006007388 */ /* 0x000be80000000c00 */
[----:B------:R2:W-:Y:S04]  /*60b0*/  STS.128 [R6+0x80], R40 ;  /* 0x0000802806007388 */ /* 0x0005e80000000c00 */
[----:B------:R3:W-:Y:S01]  /*60c0*/  STS.128 [R6+0x480], R56 ;  /* 0x0004803806007388 */ /* 0x0007e20000000c00 */
[----:B-1----:R-:W-:Y:S01]  /*60d0*/  IMAD R28, R25, 0x4, R98 ;  /* 0x00000004191c7824 */ /* 0x002fe200078e0262 */
[----:B------:R-:W-:Y:S01]  /*60e0*/  IADD3.X R29, R45, R53, R26, P2, P4 ;  /* 0x000000352d1d7210 */ /* 0x000fe200017e841a */
[----:B------:R-:W-:Y:S01]  /*60f0*/  BAR.SYNC.DEFER_BLOCKING 0x0 ;  /* 0x0000000000007b1d */ /* 0x000fe20000010000 */
[-C--:B------:R-:W-:Y:S01]  /*6100*/  LEA R44, P2, R148, R27.reuse, 0x1 ;  /* 0x0000001b942c7211 */ /* 0x080fe200078408ff */
[----:B------:R-:W-:Y:S01]  /*6110*/  IMAD R30, R25, 0x4, R28 ;  /* 0x00000004191e7824 */ /* 0x000fe200078e021c */
[----:B-----5:R-:W-:-:S02]  /*6120*/  LEA R34, P5, R70, R27, 0x1 ;  /* 0x0000001b46227211 */ /* 0x020fc400078a08ff */
[----:B------:R-:W-:Y:S01]  /*6130*/  LEA R32, P4, R72, R27, 0x1 ;  /* 0x0000001b48207211 */ /* 0x000fe200078808ff */
[C---:B------:R-:W-:Y:S01]  /*6140*/  IMAD R24, R25.reuse, 0x4, R30 ;  /* 0x0000000419187824 */ /* 0x040fe200078e021e */
[----:B------:R-:W-:Y:S02]  /*6150*/  LEA.HI.X.SX32 R35, R70, R29, 0x1, P5 ;  /* 0x0000001d46237211 */ /* 0x000fe400028f0eff */
[----:B------:R-:W-:Y:S01]  /*6160*/  LEA R38, P5, R64, R27, 0x1 ;  /* 0x0000001b40267211 */ /* 0x000fe200078a08ff */
[C---:B------:R-:W-:Y:S01]  /*6170*/  IMAD R26, R25.reuse, 0x4, R24 ;  /* 0x00000004191a7824 */ /* 0x040fe200078e0218 */
[----:B------:R-:W-:Y:S02]  /*6180*/  LEA.HI.X.SX32 R33, R72, R29, 0x1, P4 ;  /* 0x0000001d48217211 */ /* 0x000fe400020f0eff */
[----:B--2---:R-:W-:Y:S01]  /*6190*/  LEA R42, P4, R66, R27, 0x1 ;  /* 0x0000001b422a7211 */ /* 0x004fe200078808ff */
[----:B------:R-:W-:Y:S01]  /*61a0*/  IMAD R100, R25, 0x4, R26 ;  /* 0x0000000419647824 */ /* 0x000fe200078e021a */
[----:B------:R-:W-:-:S02]  /*61b0*/  LEA.HI.X.SX32 R45, R148, R29, 0x1, P2 ;  /* 0x0000001d942d7211 */ /* 0x000fc400010f0eff */
[----:B------:R-:W-:Y:S01]  /*61c0*/  LEA.HI.X.SX32 R39, R64, R29, 0x1, P5 ;  /* 0x0000001d40277211 */ /* 0x000fe200028f0eff */
[C---:B------:R-:W-:Y:S01]  /*61d0*/  IMAD R102, R25.reuse, 0x4, R100 ;  /* 0x0000000419667824 */ /* 0x040fe200078e0264 */
[-C--:B------:R-:W-:Y:S02]  /*61e0*/  LEA R40, P2, R68, R27.reuse, 0x1 ;  /* 0x0000001b44287211 */ /* 0x080fe400078408ff */
[----:B------:R-:W-:Y:S01]  /*61f0*/  LEA R48, P5, R74, R27, 0x1 ;  /* 0x0000001b4a307211 */ /* 0x000fe200078a08ff */
[C---:B---3--:R-:W-:Y:S01]  /*6200*/  IMAD R6, R25.reuse, 0x4, R102 ;  /* 0x0000000419067824 */ /* 0x048fe200078e0266 */
[----:B------:R-:W-:Y:S01]  /*6210*/  LEA.HI.X.SX32 R43, R66, R29, 0x1, P4 ;  /* 0x0000001d422b7211 */ /* 0x000fe200020f0eff */
[----:B------:R1:W-:Y:S01]  /*6220*/  STG.E.U16 desc[UR60][R44.64], R20 ;  /* 0x000000142c007986 */ /* 0x0003e2000c10153c */
[----:B------:R-:W-:Y:S01]  /*6230*/  LEA R46, P4, R60, R27, 0x1 ;  /* 0x0000001b3c2e7211 */ /* 0x000fe200078808ff */
[C---:B------:R-:W-:Y:S01]  /*6240*/  IMAD R104, R25.reuse, 0x4, R6 ;  /* 0x0000000419687824 */ /* 0x040fe200078e0206 */
[-C--:B------:R-:W-:Y:S01]  /*6250*/  LEA.HI.X.SX32 R41, R68, R29.reuse, 0x1, P2 ;  /* 0x0000001d44297211 */ /* 0x080fe200010f0eff */
[----:B------:R2:W-:Y:S01]  /*6260*/  STG.E.U16 desc[UR60][R32.64], R16 ;  /* 0x0000001020007986 */ /* 0x0005e2000c10153c */
[----:B------:R-:W-:Y:S01]  /*6270*/  LEA.HI.X.SX32 R49, R74, R29, 0x1, P5 ;  /* 0x0000001d4a317211 */ /* 0x000fe200028f0eff */
[----:B------:R-:W-:Y:S01]  /*6280*/  IMAD R106, R25, 0x4, R104 ;  /* 0x00000004196a7824 */ /* 0x000fe200078e0268 */
[----:B------:R-:W-:-:S02]  /*6290*/  LEA R50, P2, R62, R27, 0x1 ;  /* 0x0000001b3e327211 */ /* 0x000fc400078408ff */
[----:B------:R-:W-:Y:S01]  /*62a0*/  LEA R56, P5, R80, R27, 0x1 ;  /* 0x0000001b50387211 */ /* 0x000fe200078a08ff */
[C---:B------:R-:W-:Y:S01]  /*62b0*/  IMAD R108, R25.reuse, 0x4, R106 ;  /* 0x00000004196c7824 */ /* 0x040fe200078e026a */
[----:B------:R-:W-:Y:S02]  /*62c0*/  LEA.HI.X.SX32 R47, R60, R29, 0x1, P4 ;  /* 0x0000001d3c2f7211 */ /* 0x000fe400020f0eff */
[----:B------:R-:W-:Y:S01]  /*62d0*/  LEA R54, P4, R78, R27, 0x1 ;  /* 0x0000001b4e367211 */ /* 0x000fe200078808ff */
[C---:B------:R-:W-:Y:S01]  /*62e0*/  IMAD R110, R25.reuse, 0x4, R108 ;  /* 0x00000004196e7824 */ /* 0x040fe200078e026c */
[-C--:B------:R-:W-:Y:S02]  /*62f0*/  LEA.HI.X.SX32 R51, R62, R29.reuse, 0x1, P2 ;  /* 0x0000001d3e337211 */ /* 0x080fe400010f0eff */
[----:B------:R-:W-:Y:S01]  /*6300*/  LEA.HI.X.SX32 R57, R80, R29, 0x1, P5 ;  /* 0x0000001d50397211 */ /* 0x000fe200028f0eff */
[----:B------:R-:W-:Y:S01]  /*6310*/  IMAD R112, R25, 0x4, R110 ;  /* 0x0000000419707824 */ /* 0x000fe200078e026e */
[----:B------:R-:W-:-:S02]  /*6320*/  LEA R62, P5, R86, R27, 0x1 ;  /* 0x0000001b563e7211 */ /* 0x000fc400078a08ff */
[----:B------:R-:W-:Y:S01]  /*6330*/  LEA.HI.X.SX32 R55, R78, R29, 0x1, P4 ;  /* 0x0000001d4e377211 */ /* 0x000fe200020f0eff */
[C---:B------:R-:W-:Y:S01]  /*6340*/  IMAD R114, R25.reuse, 0x4, R112 ;  /* 0x0000000419727824 */ /* 0x040fe200078e0270 */
[----:B------:R-:W-:Y:S02]  /*6350*/  LEA R58, P4, R84, R27, 0x1 ;  /* 0x0000001b543a7211 */ /* 0x000fe400078808ff */
[----:B------:R-:W-:Y:S01]  /*6360*/  LEA.HI.X.SX32 R63, R86, R29, 0x1, P5 ;  /* 0x0000001d563f7211 */ /* 0x000fe200028f0eff */
[C---:B------:R-:W-:Y:S01]  /*6370*/  IMAD R116, R25.reuse, 0x4, R114 ;  /* 0x0000000419747824 */ /* 0x040fe200078e0272 */
[----:B------:R-:W-:Y:S02]  /*6380*/  LEA R64, P5, R94, R27, 0x1 ;  /* 0x0000001b5e407211 */ /* 0x000fe400078a08ff */
[----:B------:R-:W-:Y:S01]  /*6390*/  LEA.HI.X.SX32 R59, R84, R29, 0x1, P4 ;  /* 0x0000001d543b7211 */ /* 0x000fe200020f0eff */
[----:B------:R-:W-:Y:S01]  /*63a0*/  IMAD R118, R25, 0x4, R116 ;  /* 0x0000000419767824 */ /* 0x000fe200078e0274 */
[----:B------:R-:W-:-:S02]  /*63b0*/  LEA R66, P4, R92, R27, 0x1 ;  /* 0x0000001b5c427211 */ /* 0x000fc400078808ff */
[----:B------:R-:W-:Y:S01]  /*63c0*/  LEA.HI.X.SX32 R65, R94, R29, 0x1, P5 ;  /* 0x0000001d5e417211 */ /* 0x000fe200028f0eff */
[C---:B------:R-:W-:Y:S01]  /*63d0*/  IMAD R120, R25.reuse, 0x4, R118 ;  /* 0x0000000419787824 */ /* 0x040fe200078e0276 */
[-C--:B------:R-:W-:Y:S02]  /*63e0*/  LEA R52, P2, R76, R27.reuse, 0x1 ;  /* 0x0000001b4c347211 */ /* 0x080fe400078408ff */
[----:B------:R-:W-:Y:S01]  /*63f0*/  LEA R70, P5, R28, R27, 0x1 ;  /* 0x0000001b1c467211 */ /* 0x000fe200078a08ff */
[----:B------:R-:W-:Y:S01]  /*6400*/  IMAD R122, R25, 0x4, R120 ;  /* 0x00000004197a7824 */ /* 0x000fe200078e0278 */
[----:B------:R-:W-:Y:S02]  /*6410*/  LEA.HI.X.SX32 R67, R92, R29, 0x1, P4 ;  /* 0x0000001d5c437211 */ /* 0x000fe400020f0eff */
[----:B------:R-:W-:Y:S02]  /*6420*/  LEA R72, P4, R98, R27, 0x1 ;  /* 0x0000001b62487211 */ /* 0x000fe400078808ff */
[----:B------:R-:W-:-:S02]  /*6430*/  LEA.HI.X.SX32 R53, R76, R29, 0x1, P2 ;  /* 0x0000001d4c357211 */ /* 0x000fc400010f0eff */
[----:B------:R-:W-:Y:S01]  /*6440*/  LEA.HI.X.SX32 R71, R28, R29, 0x1, P5 ;  /* 0x0000001d1c477211 */ /* 0x000fe200028f0eff */
[C---:B------:R-:W-:Y:S01]  /*6450*/  IMAD R28, R25.reuse, 0x4, R122 ;  /* 0x00000004191c7824 */ /* 0x040fe200078e027a */
[----:B------:R-:W-:Y:S02]  /*6460*/  LEA R60, P2, R82, R27, 0x1 ;  /* 0x0000001b523c7211 */ /* 0x000fe400078408ff */
[----:B------:R-:W-:Y:S01]  /*6470*/  LEA.HI.X.SX32 R73, R98, R29, 0x1, P4 ;  /* 0x0000001d62497211 */ /* 0x000fe200020f0eff */
[----:B------:R-:W-:Y:S01]  /*6480*/  IMAD R124, R25, 0x4, R28 ;  /* 0x00000004197c7824 */ /* 0x000fe200078e021c */
[----:B------:R-:W-:Y:S02]  /*6490*/  LEA R80, P4, R24, R27, 0x1 ;  /* 0x0000001b18507211 */ /* 0x000fe400078808ff */
[----:B------:R-:W-:Y:S02]  /*64a0*/  LEA.HI.X.SX32 R61, R82, R29, 0x1, P2 ;  /* 0x0000001d523d7211 */ /* 0x000fe400010f0eff */
[----:B------:R-:W-:-:S02]  /*64b0*/  LEA R68, P2, R90, R27, 0x1 ;  /* 0x0000001b5a447211 */ /* 0x000fc400078408ff */
[----:B------:R-:W-:Y:S02]  /*64c0*/  LEA R78, P5, R26, R27, 0x1 ;  /* 0x0000001b1a4e7211 */ /* 0x000fe400078a08ff */
[-C--:B------:R-:W-:Y:S01]  /*64d0*/  LEA.HI.X.SX32 R81, R24, R29.reuse, 0x1, P4 ;  /* 0x0000001d18517211 */ /* 0x080fe200020f0eff */
[C---:B------:R-:W-:Y:S01]  /*64e0*/  IMAD R24, R25.reuse, 0x4, R124 ;  /* 0x0000000419187824 */ /* 0x040fe200078e027c */
[----:B------:R-:W-:Y:S02]  /*64f0*/  LEA.HI.X.SX32 R69, R90, R29, 0x1, P2 ;  /* 0x0000001d5a457211 */ /* 0x000fe400010f0eff */
[----:B------:R-:W-:Y:S02]  /*6500*/  LEA R74, P2, R96, R27, 0x1 ;  /* 0x0000001b604a7211 */ /* 0x000fe400078408ff */
[----:B------:R-:W-:Y:S01]  /*6510*/  LEA.HI.X.SX32 R79, R26, R29, 0x1, P5 ;  /* 0x0000001d1a4f7211 */ /* 0x000fe200028f0eff */
[----:B------:R-:W-:Y:S01]  /*6520*/  IMAD R26, R25, 0x4, R24 ;  /* 0x00000004191a7824 */ /* 0x000fe200078e0218 */
[----:B------:R-:W-:-:S02]  /*6530*/  LEA R84, P5, R6, R27, 0x1 ;  /* 0x0000001b06547211 */ /* 0x000fc400078a08ff */
[----:B------:R-:W-:Y:S02]  /*6540*/  LEA.HI.X.SX32 R75, R96, R29, 0x1, P2 ;  /* 0x0000001d604b7211 */ /* 0x000fe400010f0eff */
[----:B------:R-:W-:Y:S02]  /*6550*/  LEA R76, P2, R30, R27, 0x1 ;  /* 0x0000001b1e4c7211 */ /* 0x000fe400078408ff */
[-C--:B------:R-:W-:Y:S01]  /*6560*/  LEA.HI.X.SX32 R85, R6, R29.reuse, 0x1, P5 ;  /* 0x0000001d06557211 */ /* 0x080fe200028f0eff */
[C---:B------:R-:W-:Y:S01]  /*6570*/  IMAD R6, R25.reuse, 0x4, R26 ;  /* 0x0000000419067824 */ /* 0x040fe200078e021a */
[----:B------:R-:W-:Y:S02]  /*6580*/  LEA.HI.X.SX32 R77, R30, R29, 0x1, P2 ;  /* 0x0000001d1e4d7211 */ /* 0x000fe400010f0eff */
[-C--:B------:R-:W-:Y:S01]  /*6590*/  LEA R86, P2, R100, R27.reuse, 0x1 ;  /* 0x0000001b64567211 */ /* 0x080fe200078408ff */
[----:B------:R-:W-:Y:S01]  /*65a0*/  IMAD R30, R25, 0x4, R6 ;  /* 0x00000004191e7824 */ /* 0x000fe200078e0206 */
[----:B------:R-:W-:-:S02]  /*65b0*/  LEA R82, P4, R102, R27, 0x1 ;  /* 0x0000001b66527211 */ /* 0x000fc400078808ff */
[-C--:B------:R-:W-:Y:S01]  /*65c0*/  LEA.HI.X.SX32 R87, R100, R29.reuse, 0x1, P2 ;  /* 0x0000001d64577211 */ /* 0x080fe200010f0eff */
[C---:B------:R-:W-:Y:S01]  /*65d0*/  IMAD R126, R25.reuse, 0x4, R30 ;  /* 0x00000004197e7824 */ /* 0x040fe200078e021e */
[----:B------:R-:W-:Y:S02]  /*65e0*/  LEA.HI.X.SX32 R83, R102, R29, 0x1, P4 ;  /* 0x0000001d66537211 */ /* 0x000fe400020f0eff */
[-C--:B------:R-:W-:Y:S01]  /*65f0*/  LEA R90, P2, R104, R27.reuse, 0x1 ;  /* 0x0000001b685a7211 */ /* 0x080fe200078408ff */
[C---:B------:R-:W-:Y:S01]  /*6600*/  IMAD R128, R25.reuse, 0x4, R126 ;  /* 0x0000000419807824 */ /* 0x040fe200078e027e */
[-C--:B------:R-:W-:Y:S02]  /*6610*/  LEA R92, P4, R106, R27.reuse, 0x1 ;  /* 0x0000001b6a5c7211 */ /* 0x080fe400078808ff */
[----:B------:R-:W-:Y:S01]  /*6620*/  LEA R94, P5, R108, R27, 0x1 ;  /* 0x0000001b6c5e7211 */ /* 0x000fe200078a08ff */
[----:B------:R-:W-:Y:S01]  /*6630*/  IMAD R132, R25, 0x4, R128 ;  /* 0x0000000419847824 */ /* 0x000fe200078e0280 */
[----:B------:R-:W-:-:S02]  /*6640*/  LEA.HI.X.SX32 R91, R104, R29, 0x1, P2 ;  /* 0x0000001d685b7211 */ /* 0x000fc400010f0eff */
        /* <DEDUP_REMOVED lines=9> */
[----:B------:R-:W-:Y:S02]  /*66e0*/  LEA R96, P4, R118, R27, 0x1 ;  /* 0x0000001b76607211 */ /* 0x000fe400078808ff */
[----:B------:R-:W-:Y:S02]  /*66f0*/  LEA.HI.X.SX32 R103, R114, R29, 0x1, P5 ;  /* 0x0000001d72677211 */ /* 0x000fe400028f0eff */
[----:B------:R-:W-:Y:S02]  /*6700*/  LEA R100, P5, R120, R27, 0x1 ;  /* 0x0000001b78647211 */ /* 0x000fe400078a08ff */
[-C--:B------:R-:W-:Y:S02]  /*6710*/  LEA.HI.X.SX32 R107, R110, R29.reuse, 0x1, P2 ;  /* 0x0000001d6e6b7211 */ /* 0x080fe400010f0eff */
[----:B------:R-:W-:Y:S02]  /*6720*/  LEA.HI.X.SX32 R97, R118, R29, 0x1, P4 ;  /* 0x0000001d76617211 */ /* 0x000fe400020f0eff */
[----:B------:R-:W-:-:S02]  /*6730*/  LEA R110, P4, R28, R27, 0x1 ;  /* 0x0000001b1c6e7211 */ /* 0x000fc400078808ff */
[----:B------:R-:W-:Y:S02]  /*6740*/  LEA R98, P2, R116, R27, 0x1 ;  /* 0x0000001b74627211 */ /* 0x000fe400078408ff */
[----:B------:R-:W-:Y:S02]  /*6750*/  LEA.HI.X.SX32 R101, R120, R29, 0x1, P5 ;  /* 0x0000001d78657211 */ /* 0x000fe400028f0eff */
[----:B------:R-:W-:Y:S02]  /*6760*/  LEA R112, P5, R124, R27, 0x1 ;  /* 0x0000001b7c707211 */ /* 0x000fe400078a08ff */
[-C--:B------:R-:W-:Y:S01]  /*6770*/  LEA.HI.X.SX32 R111, R28, R29.reuse, 0x1, P4 ;  /* 0x0000001d1c6f7211 */ /* 0x080fe200020f0eff */
[C---:B------:R-:W-:Y:S01]  /*6780*/  IMAD R28, R25.reuse, 0x4, R138 ;  /* 0x00000004191c7824 */ /* 0x040fe200078e028a */
[----:B------:R-:W-:Y:S02]  /*6790*/  LEA.HI.X.SX32 R99, R116, R29, 0x1, P2 ;  /* 0x0000001d74637211 */ /* 0x000fe400010f0eff */
[----:B------:R-:W-:Y:S01]  /*67a0*/  LEA R108, P2, R122, R27, 0x1 ;  /* 0x0000001b7a6c7211 */ /* 0x000fe200078408ff */
[----:B------:R-:W-:Y:S01]  /*67b0*/  IMAD R140, R25, 0x4, R28 ;  /* 0x00000004198c7824 */ /* 0x000fe200078e021c */
[----:B------:R-:W-:-:S02]  /*67c0*/  LEA.HI.X.SX32 R113, R124, R29, 0x1, P5 ;  /* 0x0000001d7c717211 */ /* 0x000fc400028f0eff */
[----:B------:R-:W-:Y:S02]  /*67d0*/  LEA R114, P5, R6, R27, 0x1 ;  /* 0x0000001b06727211 */ /* 0x000fe400078a08ff */
[----:B------:R-:W-:Y:S02]  /*67e0*/  LEA.HI.X.SX32 R109, R122, R29, 0x1, P2 ;  /* 0x0000001d7a6d7211 */ /* 0x000fe400010f0eff */
[----:B------:R-:W-:Y:S02]  /*67f0*/  LEA R118, P2, R24, R27, 0x1 ;  /* 0x0000001b18767211 */ /* 0x000fe400078408ff */
[----:B------:R-:W-:Y:S01]  /*6800*/  LEA.HI.X.SX32 R115, R6, R29, 0x1, P5 ;  /* 0x0000001d06737211 */ /* 0x000fe200028f0eff */
[C---:B------:R-:W-:Y:S01]  /*6810*/  IMAD R6, R25.reuse, 0x4, R140 ;  /* 0x0000000419067824 */ /* 0x040fe200078e028c */
[----:B------:R-:W-:Y:S02]  /*6820*/  LEA R116, P4, R26, R27, 0x1 ;  /* 0x0000001b1a747211 */ /* 0x000fe400078808ff */
[-C--:B------:R-:W-:Y:S01]  /*6830*/  LEA.HI.X.SX32 R119, R24, R29.reuse, 0x1, P2 ;  /* 0x0000001d18777211 */ /* 0x080fe200010f0eff */
[----:B------:R-:W-:Y:S01]  /*6840*/  IMAD R24, R25, 0x4, R6 ;  /* 0x0000000419187824 */ /* 0x000fe200078e0206 */
[----:B------:R-:W-:-:S02]  /*6850*/  LEA.HI.X.SX32 R117, R26, R29, 0x1, P4 ;  /* 0x0000001d1a757211 */ /* 0x000fc400020f0eff */
[-C--:B------:R-:W-:Y:S01]  /*6860*/  LEA R124, P2, R30, R27.reuse, 0x1 ;  /* 0x0000001b1e7c7211 */ /* 0x080fe200078408ff */
        /* <DEDUP_REMOVED lines=8> */
[----:B------:R-:W-:Y:S01]  /*68f0*/  LEA R130, P4, R134, R27, 0x1 ;  /* 0x0000001b86827211 */ /* 0x000fe200078808ff */
[----:B------:R-:W-:Y:S01]  /*6900*/  IMAD R152, R25, 0x4, R150 ;  /* 0x0000000419987824 */ /* 0x000fe200078e0296 */
[----:B------:R-:W-:Y:S02]  /*6910*/  LEA.HI.X.SX32 R121, R128, R29, 0x1, P5 ;  /* 0x0000001d80797211 */ /* 0x000fe400028f0eff */
[----:B------:R-:W-:Y:S02]  /*6920*/  LEA R128, P5, R136, R27, 0x1 ;  /* 0x0000001b88807211 */ /* 0x000fe400078a08ff */
[-C--:B------:R-:W-:Y:S02]  /*6930*/  LEA.HI.X.SX32 R127, R132, R29.reuse, 0x1, P2 ;  /* 0x0000001d847f7211 */ /* 0x080fe400010f0eff */
[----:B------:R-:W-:Y:S02]  /*6940*/  LEA.HI.X.SX32 R131, R134, R29, 0x1, P4 ;  /* 0x0000001d86837211 */ /* 0x000fe400020f0eff */
[----:B------:R-:W-:-:S02]  /*6950*/  LEA R132, P4, R28, R27, 0x1 ;  /* 0x0000001b1c847211 */ /* 0x000fc400078808ff */
[----:B------:R-:W-:Y:S02]  /*6960*/  LEA.HI.X.SX32 R129, R136, R29, 0x1, P5 ;  /* 0x0000001d88817211 */ /* 0x000fe400028f0eff */
[----:B------:R-:W-:Y:S02]  /*6970*/  LEA R136, P2, R138, R27, 0x1 ;  /* 0x0000001b8a887211 */ /* 0x000fe400078408ff */
[----:B------:R-:W-:Y:S01]  /*6980*/  LEA.HI.X.SX32 R133, R28, R29, 0x1, P4 ;  /* 0x0000001d1c857211 */ /* 0x000fe200020f0eff */
[C---:B------:R-:W-:Y:S01]  /*6990*/  IMAD R28, R25.reuse, 0x4, R152 ;  /* 0x00000004191c7824 */ /* 0x040fe200078e0298 */
[----:B------:R-:W-:Y:S02]  /*69a0*/  LEA R134, P5, R140, R27, 0x1 ;  /* 0x0000001b8c867211 */ /* 0x000fe400078a08ff */
[----:B------:R-:W-:Y:S01]  /*69b0*/  LEA.HI.X.SX32 R137, R138, R29, 0x1, P2 ;  /* 0x0000001d8a897211 */ /* 0x000fe200010f0eff */
[----:B------:R-:W-:Y:S01]  /*69c0*/  IMAD R156, R25, 0x4, R28 ;  /* 0x00000004199c7824 */ /* 0x000fe200078e021c */
[----:B------:R-:W-:-:S02]  /*69d0*/  LEA R142, P2, R6, R27, 0x1 ;  /* 0x0000001b068e7211 */ /* 0x000fc400078408ff */
        /* <DEDUP_REMOVED lines=14> */
[-C--:B------:R-:W-:Y:S01]  /*6ac0*/  LEA.HI.X.SX32 R147, R150, R29.reuse, 0x1, P4 ;  /* 0x0000001d96937211 */ /* 0x080fe200020f0eff */
[----:B------:R-:W-:Y:S01]  /*6ad0*/  IMAD R25, R25, 0x4, R30 ;  /* 0x0000000419197824 */ /* 0x000fe200078e021e */
[----:B------:R-:W-:-:S02]  /*6ae0*/  LEA.HI.X.SX32 R145, R152, R29, 0x1, P5 ;  /* 0x0000001d98917211 */ /* 0x000fc400028f0eff */
[-C--:B------:R-:W-:Y:S02]  /*6af0*/  LEA R150, P2, R28, R27.reuse, 0x1 ;  /* 0x0000001b1c967211 */ /* 0x080fe400078408ff */
[-C--:B------:R-:W-:Y:S02]  /*6b00*/  LEA R154, P4, R156, R27.reuse, 0x1 ;  /* 0x0000001b9c9a7211 */ /* 0x080fe400078808ff */
[----:B------:R-:W-:Y:S02]  /*6b10*/  LEA R152, P5, R6, R27, 0x1 ;  /* 0x0000001b06987211 */ /* 0x000fe400078a08ff */
[-C--:B------:R-:W-:Y:S02]  /*6b20*/  LEA.HI.X.SX32 R151, R28, R29.reuse, 0x1, P2 ;  /* 0x0000001d1c977211 */ /* 0x080fe400010f0eff */
[-C--:B------:R-:W-:Y:S02]  /*6b30*/  LEA.HI.X.SX32 R155, R156, R29.reuse, 0x1, P4 ;  /* 0x0000001d9c9b7211 */ /* 0x080fe400020f0eff */
[----:B------:R-:W-:-:S02]  /*6b40*/  LEA.HI.X.SX32 R153, R6, R29, 0x1, P5 ;  /* 0x0000001d06997211 */ /* 0x000fc400028f0eff */
[-C--:B------:R-:W-:Y:S02]  /*6b50*/  LEA R162, P2, R24, R27.reuse, 0x1 ;  /* 0x0000001b18a27211 */ /* 0x080fe400078408ff */
[-C--:B------:R-:W-:Y:S02]  /*6b60*/  LEA R158, P4, R26, R27.reuse, 0x1 ;  /* 0x0000001b1a9e7211 */ /* 0x080fe400078808ff */
[-C--:B------:R-:W-:Y:S02]  /*6b70*/  LEA R160, P6, R25, R27.reuse, 0x1 ;  /* 0x0000001b19a07211 */ /* 0x080fe400078c08ff */
[----:B------:R-:W-:Y:S02]  /*6b80*/  LEA R156, P5, R30, R27, 0x1 ;  /* 0x0000001b1e9c7211 */ /* 0x000fe400078a08ff */
[-C--:B------:R-:W-:Y:S02]  /*6b90*/  LEA.HI.X.SX32 R163, R24, R29.reuse, 0x1, P2 ;  /* 0x0000001d18a37211 */ /* 0x080fe400010f0eff */
[----:B------:R-:W-:-:S02]  /*6ba0*/  LEA.HI.X.SX32 R159, R26, R29, 0x1, P4 ;  /* 0x0000001d1a9f7211 */ /* 0x000fc400020f0eff */
[-C--:B------:R-:W-:Y:S02]  /*6bb0*/  LEA.HI.X.SX32 R161, R25, R29.reuse, 0x1, P6 ;  /* 0x0000001d19a17211 */ /* 0x080fe400030f0eff */
[----:B------:R-:W-:Y:S01]  /*6bc0*/  LEA.HI.X.SX32 R157, R30, R29, 0x1, P5 ;  /* 0x0000001d1e9d7211 */ /* 0x000fe200028f0eff */
[----:B------:R-:W3:Y:S01]  /*6bd0*/  LDS.128 R24, [R88] ;  /* 0x0000000058187984 */ /* 0x000ee20000000c00 */
[----:B------:R-:W-:Y:S02]  /*6be0*/  PRMT R6, R20, 0x7632, R6 ;  /* 0x0000763214067816 */ /* 0x000fe40000000006 */
[----:B-1----:R-:W-:Y:S01]  /*6bf0*/  PRMT R45, R16, 0x7632, R45 ;  /* 0x00007632102d7816 */ /* 0x002fe2000000002d */
[----:B------:R-:W1:Y:S01]  /*6c00*/  LDS.128 R28, [R89] ;  /* 0x00000000591c7984 */ /* 0x000e620000000c00 */
[----:B--2---:R-:W-:Y:S02]  /*6c10*/  PRMT R33, R21, 0x7632, R33 ;  /* 0x0000763215217816 */ /* 0x004fe40000000021 */
[----:B------:R-:W-:Y:S01]  /*6c20*/  PRMT R20, R22, 0x7632, R20 ;  /* 0x0000763216147816 */ /* 0x000fe20000000014 */
[----:B------:R2:W-:Y:S01]  /*6c30*/  STG.E.U16 desc[UR60][R34.64], R6 ;  /* 0x0000000622007986 */ /* 0x0005e2000c10153c */
[----:B------:R-:W-:-:S03]  /*6c40*/  PRMT R16, R18, 0x7632, R16 ;  /* 0x0000763212107816 */ /* 0x000fc60000000010 */
[----:B------:R-:W-:Y:S04]  /*6c50*/  STG.E.U16 desc[UR60][R40.64], R45 ;  /* 0x0000002d28007986 */ /* 0x000fe8000c10153c */
[----:B------:R-:W-:Y:S01]  /*6c60*/  STG.E.U16 desc[UR60][R42.64], R21 ;  /* 0x000000152a007986 */ /* 0x000fe2000c10153c */
[----:B--2---:R-:W-:-:S03]  /*6c70*/  PRMT R35, R17, 0x7632, R35 ;  /* 0x0000763211237816 */ /* 0x004fc60000000023 */
[----:B------:R-:W-:Y:S01]  /*6c80*/  STG.E.U16 desc[UR60][R38.64], R17 ;  /* 0x0000001126007986 */ /* 0x000fe2000c10153c */
[----:B------:R-:W-:Y:S02]  /*6c90*/  PRMT R6, R23, 0x7632, R6 ;  /* 0x0000763217067816 */ /* 0x000fe40000000006 */
[----:B------:R-:W-:Y:S01]  /*6ca0*/  PRMT R34, R19, 0x7632, R34 ;  /* 0x0000763213227816 */ /* 0x000fe20000000022 */
[----:B------:R4:W-:Y:S04]  /*6cb0*/  STG.E.U16 desc[UR60][R50.64], R33 ;  /* 0x0000002132007986 */ /* 0x0009e8000c10153c */
[----:B------:R-:W-:Y:S04]  /*6cc0*/  STG.E.U16 desc[UR60][R46.64], R35 ;  /* 0x000000232e007986 */ /* 0x000fe8000c10153c */
[----:B------:R-:W-:Y:S04]  /*6cd0*/  STG.E.U16 desc[UR60][R48.64], R22 ;  /* 0x0000001630007986 */ /* 0x000fe8000c10153c */
[----:B------:R2:W-:Y:S01]  /*6ce0*/  STG.E.U16 desc[UR60][R52.64], R18 ;  /* 0x0000001234007986 */ /* 0x0005e2000c10153c */
[----:B----4-:R-:W-:-:S02]  /*6cf0*/  PRMT R50, R8, 0x7632, R50 ;  /* 0x0000763208327816 */ /* 0x010fc40000000032 */
[----:B---3--:R-:W-:Y:S01]  /*6d00*/  PRMT R17, R24, 0x7632, R17 ;  /* 0x0000763218117816 */ /* 0x008fe20000000011 */
[----:B------:R-:W-:Y:S01]  /*6d10*/  STG.E.U16 desc[UR60][R54.64], R20 ;  /* 0x0000001436007986 */ /* 0x000fe2000c10153c */
[----:B------:R-:W-:Y:S02]  /*6d20*/  PRMT R40, R25, 0x7632, R40 ;  /* 0x0000763219287816 */ /* 0x000fe40000000028 */
[----:B-1----:R-:W-:Y:S01]  /*6d30*/  PRMT R39, R29, 0x7632, R39 ;  /* 0x000076321d277816 */ /* 0x002fe20000000027 */
[----:B------:R1:W-:Y:S01]  /*6d40*/  STG.E.U16 desc[UR60][R56.64], R16 ;  /* 0x0000001038007986 */ /* 0x0003e2000c10153c */
[----:B------:R-:W-:Y:S02]  /*6d50*/  PRMT R42, R26, 0x7632, R42 ;  /* 0x000076321a2a7816 */ /* 0x000fe4000000002a */
[----:B------:R-:W-:Y:S01]  /*6d60*/  PRMT R45, R30, 0x7632, R45 ;  /* 0x000076321e2d7816 */ /* 0x000fe2000000002d */
[----:B------:R3:W-:Y:S01]  /*6d70*/  STG.E.U16 desc[UR60][R60.64], R23 ;  /* 0x000000173c007986 */ /* 0x0007e2000c10153c */
[----:B--2---:R-:W-:-:S02]  /*6d80*/  PRMT R18, R28, 0x7632, R18 ;  /* 0x000076321c127816 */ /* 0x004fc40000000012 */
[----:B------:R-:W-:Y:S01]  /*6d90*/  PRMT R53, R27, 0x7632, R53 ;  /* 0x000076321b357816 */ /* 0x000fe20000000035 */
[----:B------:R2:W-:Y:S01]  /*6da0*/  STG.E.U16 desc[UR60][R58.64], R19 ;  /* 0x000000133a007986 */ /* 0x0005e2000c10153c */
[----:B------:R-:W-:Y:S02]  /*6db0*/  PRMT R52, R31, 0x7632, R52 ;  /* 0x000076321f347816 */ /* 0x000fe40000000034 */
[----:B------:R-:W-:Y:S01]  /*6dc0*/  PRMT R48, R12, 0x7632, R48 ;  /* 0x000076320c307816 */ /* 0x000fe20000000030 */
[----:B------:R4:W-:Y:S01]  /*6dd0*/  STG.E.U16 desc[UR60][R62.64], R6 ;  /* 0x000000063e007986 */ /* 0x0009e2000c10153c */
[----:B-1----:R-:W-:-:S03]  /*6de0*/  PRMT R56, R13, 0x7632, R56 ;  /* 0x000076320d387816 */ /* 0x002fc60000000038 */
[----:B------:R-:W-:Y:S01]  /*6df0*/  STG.E.U16 desc[UR60][R68.64], R34 ;  /* 0x0000002244007986 */ /* 0x000fe2000c10153c */
[----:B---3--:R-:W-:-:S03]  /*6e00*/  PRMT R61, R10, 0x7632, R61 ;  /* 0x000076320a3d7816 */ /* 0x008fc6000000003d */
[----:B------:R-:W-:Y:S01]  /*6e10*/  STG.E.U16 desc[UR60][R66.64], R24 ;  /* 0x0000001842007986 */ /* 0x000fe2000c10153c */
[----:B--2---:R-:W-:-:S03]  /*6e20*/  PRMT R59, R9, 0x7632, R59 ;  /* 0x00007632093b7816 */ /* 0x004fc6000000003b */
[----:B------:R1:W-:Y:S01]  /*6e30*/  STG.E.U16 desc[UR60][R64.64], R28 ;  /* 0x0000001c40007986 */ /* 0x0003e2000c10153c */
[----:B----4-:R-:W-:-:S03]  /*6e40*/  PRMT R62, R14, 0x7632, R62 ;  /* 0x000076320e3e7816 */ /* 0x010fc6000000003e */
[----:B------:R-:W-:Y:S04]  /*6e50*/  STG.E.U16 desc[UR60][R74.64], R17 ;  /* 0x000000114a007986 */ /* 0x000fe8000c10153c */
[----:B------:R-:W-:Y:S04]  /*6e60*/  STG.E.U16 desc[UR60][R72.64], R18 ;  /* 0x0000001248007986 */ /* 0x000fe8000c10153c */
[----:B------:R-:W2:Y:S01]  /*6e70*/  LDS.128 R16, [R88+0x800] ;  /* 0x0008000058107984 */ /* 0x000ea20000000c00 */
[----:B-1----:R-:W-:Y:S02]  /*6e80*/  PRMT R65, R15, 0x7632, R65 ;  /* 0x000076320f417816 */ /* 0x002fe40000000041 */
[----:B------:R-:W-:Y:S01]  /*6e90*/  PRMT R64, R11, 0x7632, R64 ;  /* 0x000076320b407816 */ /* 0x000fe20000000040 */
[----:B------:R-:W1:Y:S04]  /*6ea0*/  LDS.128 R20, [R89+0x800] ;  /* 0x0008000059147984 */ /* 0x000e680000000c00 */
[----:B------:R1:W-:Y:S04]  /*6eb0*/  STG.E.U16 desc[UR60][R70.64], R25 ;  /* 0x0000001946007986 */ /* 0x0003e8000c10153c */
[----:B------:R3:W-:Y:S04]  /*6ec0*/  STG.E.U16 desc[UR60][R76.64], R29 ;  /* 0x0000001d4c007986 */ /* 0x0007e8000c10153c */
[----:B------:R-:W-:Y:S04]  /*6ed0*/  STG.E.U16 desc[UR60][R80.64], R40 ;  /* 0x0000002850007986 */ /* 0x000fe8000c10153c */
[----:B------:R4:W-:Y:S04]  /*6ee0*/  STG.E.U16 desc[UR60][R78.64], R39 ;  /* 0x000000274e007986 */ /* 0x0009e8000c10153c */
[----:B------:R0:W-:Y:S04]  /*6ef0*/  STG.E.U16 desc[UR60][R86.64], R26 ;  /* 0x0000001a56007986 */ /* 0x0001e8000c10153c */
[----:B------:R0:W-:Y:S04]  /*6f00*/  STG.E.U16 desc[UR60][R82.64], R30 ;  /* 0x0000001e52007986 */ /* 0x0001e8000c10153c */
[----:B------:R0:W-:Y:S04]  /*6f10*/  STG.E.U16 desc[UR60][R84.64], R42 ;  /* 0x0000002a54007986 */ /* 0x0001e8000c10153c */
[----:B------:R0:W-:Y:S04]  /*6f20*/  STG.E.U16 desc[UR60][R90.64], R45 ;  /* 0x0000002d5a007986 */ /* 0x0001e8000c10153c */
[----:B------:R0:W-:Y:S01]  /*6f30*/  STG.E.U16 desc[UR60][R92.64], R27 ;  /* 0x0000001b5c007986 */ /* 0x0001e2000c10153c */
[----:B--2---:R-:W-:-:S02]  /*6f40*/  PRMT R67, R16, 0x7632, R67 ;  /* 0x0000763210437816 */ /* 0x004fc40000000043 */
[----:B------:R-:W-:Y:S01]  /*6f50*/  PRMT R74, R17, 0x7632, R74 ;  /* 0x00007632114a7816 */ /* 0x000fe2000000004a */
[----:B------:R2:W-:Y:S01]  /*6f60*/  STG.E.U16 desc[UR60][R94.64], R31 ;  /* 0x0000001f5e007986 */ /* 0x0005e2000c10153c */
[----:B-1----:R-:W-:Y:S02]  /*6f70*/  PRMT R71, R20, 0x7632, R71 ;  /* 0x0000763214477816 */ /* 0x002fe40000000047 */
[----:B------:R-:W-:Y:S01]  /*6f80*/  PRMT R73, R21, 0x7632, R73 ;  /* 0x0000763215497816 */ /* 0x000fe20000000049 */
[----:B------:R2:W-:Y:S01]  /*6f90*/  STG.E.U16 desc[UR60][R106.64], R53 ;  /* 0x000000356a007986 */ /* 0x0005e2000c10153c */
[----:B---3--:R-:W-:Y:S02]  /*6fa0*/  PRMT R77, R18, 0x7632, R77 ;  /* 0x00007632124d7816 */ /* 0x008fe4000000004d */
[----:B------:R-:W-:Y:S01]  /*6fb0*/  PRMT R76, R22, 0x7632, R76 ;  /* 0x00007632164c7816 */ /* 0x000fe2000000004c */
[----:B------:R2:W-:Y:S01]  /*6fc0*/  STG.E.U16 desc[UR60][R104.64], R52 ;  /* 0x0000003468007986 */ /* 0x0005e2000c10153c */
[----:B----4-:R-:W-:-:S02]  /*6fd0*/  PRMT R78, R19, 0x7632, R78 ;  /* 0x00007632134e7816 */ /* 0x010fc4000000004e */
[----:B------:R-:W-:Y:S01]  /*6fe0*/  PRMT R80, R23, 0x7632, R80 ;  /* 0x0000763217507816 */ /* 0x000fe20000000050 */
[----:B------:R2:W-:Y:S04]  /*6ff0*/  STG.E.U16 desc[UR60][R102.64], R12 ;  /* 0x0000000c66007986 */ /* 0x0005e8000c10153c */
        /* <DEDUP_REMOVED lines=30> */
[----:B------:R2:W-:Y:S01]  /*71e0*/  STG.E.U16 desc[UR60][R160.64], R80 ;  /* 0x00000050a0007986 */ /* 0x0005e2000c10153c */
[----:B------:R-:W-:Y:S06]  /*71f0*/  BAR.SYNC.DEFER_BLOCKING 0x0 ;  /* 0x0000000000007b1d */ /* 0x000fec0000010000 */
[----:B------:R2:W-:Y:S02]  /*7200*/  STS.64 [R7], R36 ;  /* 0x0000002407007388 */ /* 0x0005e40000000a00 */
[----:B------:R-:W-:Y:S06]  /*7210*/  BAR.SYNC.DEFER_BLOCKING 0x0 ;  /* 0x0000000000007b1d */ /* 0x000fec0000010000 */
[----:B0-----:R-:W-:Y:S05]  /*7220*/  @P3 EXIT ;  /* 0x000000000000394d */ /* 0x001fea0003800000 */
[----:B--2---:R-:W0:Y:S01]  /*7230*/  LDS R7, [R2] ;  /* 0x0000000002077984 */ /* 0x004e220000000800 */
[----:B------:R-:W1:Y:S01]  /*7240*/  LDC.64 R8, c[0x0][0x230] ;  /* 0x00008c00ff087b82 */ /* 0x000e620000000a00 */
[----:B------:R-:W-:Y:S02]  /*7250*/  IMAD R3, R3, R4, RZ ;  /* 0x0000000403037224 */ /* 0x000fe400078e02ff */
[----:B------:R-:W-:Y:S02]  /*7260*/  IMAD.SHL.U32 R4, R0, 0x4, RZ ;  /* 0x0000000400047824 */ /* 0x000fe400078e00ff */
[C---:B------:R-:W-:Y:S02]  /*7270*/  IMAD.SHL.U32 R5, R3.reuse, 0x4, RZ ;  /* 0x0000000403057824 */ /* 0x040fe400078e00ff */
[----:B------:R-:W-:-:S04]  /*7280*/  IMAD.HI R6, R3, 0x4, RZ ;  /* 0x0000000403067827 */ /* 0x000fc800078e02ff */
[----:B------:R-:W-:Y:S01]  /*7290*/  IMAD.HI R0, R0, 0x4, RZ ;  /* 0x0000000400007827 */ /* 0x000fe200078e02ff */
[----:B-1----:R-:W-:-:S04]  /*72a0*/  IADD3 R4, P0, P1, R4, R8, R5 ;  /* 0x0000000804047210 */ /* 0x002fc8000791e005 */
[----:B------:R-:W-:-:S05]  /*72b0*/  IADD3.X R5, R0, R9, R6, P0, P1 ;  /* 0x0000000900057210 */ /* 0x000fca00007e2406 */
[----:B0-----:R-:W-:Y:S01]  /*72c0*/  STG.E desc[UR60][R4.64], R7 ;  /* 0x0000000704007986 */ /* 0x001fe2000c10193c */
[----:B------:R-:W-:Y:S05]  /*72d0*/  EXIT ;  /* 0x000000000000794d */ /* 0x000fea0003800000 */
.L_x_2:
[----:B------:R-:W-:-:S00]  /*72e0*/  BRA `(.L_x_2) ;  /* 0xfffffffc00fc7947 */ /* 0x000fc0000383ffff */
[----:B------:R-:W-:-:S00]  /*72f0*/  NOP ;  /* 0x0000000000007918 */ /* 0x000fc00000000000 */
        /* <DEDUP_REMOVED lines=8> */
.L_x_3:


//--------------------- .nv.global.init           --------------------------
	.section	.nv.global.init,"aw",@progbits
.nv.global.init:
	.type		_$_str,@object
	.size		_$_str,(.L_0 - _$_str)
_$_str:
        /*0000*/ 	.byte	0x5f, 0x5f, 0x43, 0x55, 0x44, 0x41, 0x5f, 0x46, 0x54, 0x5a, 0x00
.L_0:


//--------------------- .nv.shared.attn_fwd       --------------------------
	.section	.nv.shared.attn_fwd,"aw",@nobits
	.sectionflags	@""
	.align	16
	.zero		1024


//--------------------- .nv.shared.reserved.0     --------------------------
	.section	.nv.shared.reserved.0,"aw",@nobits
	.weak		__nv_reservedSMEM_offset_0_alias
	.size		__nv_reservedSMEM_offset_0_alias, 0, 0
	.other		__nv_reservedSMEM_offset_0_alias,@"STO_CUDA_RESERVED_SHARED STV_DEFAULT"
__nv_reservedSMEM_offset_0_alias:
	.zero		0


//--------------------- .nv.constant0.attn_fwd    --------------------------
	.section	.nv.constant0.attn_fwd,"a",@progbits
	.sectionflags	@""
	.align	4
.nv.constant0.attn_fwd:
	.zero		664


//--------------------- SYMBOLS --------------------------

	.type		.nv.reservedSmem.offset0,@object
	.size		.nv.reservedSmem.offset0,0x4
